//
// Generated by NVIDIA NVVM Compiler
//
// Compiler Build ID: CL-36424714
// Cuda compilation tools, release 13.0, V13.0.88
// Based on NVVM 20.0.0
//

.version 9.0
.target sm_100
.address_size 64

	// .globl	kernel_main
// _ZZ11kernel_mainE14block_base_off has been demoted
// _ZZ11kernel_mainE8block_ho has been demoted
// _ZZ11kernel_mainE8block_wo has been demoted
.extern .shared .align 16 .b8 smem[];

.visible .entry kernel_main(
	.param .u64 .ptr .align 1 kernel_main_param_0,
	.param .u64 .ptr .align 1 kernel_main_param_1,
	.param .u64 .ptr .align 1 kernel_main_param_2,
	.param .align 4 .b8 kernel_main_param_3[80]
)
{
	.reg .pred 	%p<101>;
	.reg .b16 	%rs<154>;
	.reg .b32 	%r<432>;
	.reg .b32 	%f<376>;
	.reg .b64 	%rd<62>;
	// demoted variable
	.shared .align 8 .b8 _ZZ11kernel_mainE14block_base_off[512];
	// demoted variable
	.shared .align 4 .b8 _ZZ11kernel_mainE8block_ho[256];
	// demoted variable
	.shared .align 4 .b8 _ZZ11kernel_mainE8block_wo[256];
	ld.param.u32 	%r121, [kernel_main_param_3+76];
	ld.param.u32 	%r120, [kernel_main_param_3+72];
	ld.param.u32 	%r119, [kernel_main_param_3+68];
	ld.param.u32 	%r118, [kernel_main_param_3+64];
	ld.param.u32 	%r117, [kernel_main_param_3+60];
	ld.param.u32 	%r116, [kernel_main_param_3+56];
	ld.param.u32 	%r115, [kernel_main_param_3+52];
	ld.param.u32 	%r114, [kernel_main_param_3+48];
	ld.param.u32 	%r113, [kernel_main_param_3+44];
	ld.param.u32 	%r112, [kernel_main_param_3+40];
	ld.param.u32 	%r111, [kernel_main_param_3+36];
	ld.param.u32 	%r110, [kernel_main_param_3+32];
	ld.param.u32 	%r108, [kernel_main_param_3+24];
	ld.param.u32 	%r107, [kernel_main_param_3+20];
	ld.param.u32 	%r106, [kernel_main_param_3+16];
	ld.param.u32 	%r105, [kernel_main_param_3+12];
	ld.param.u32 	%r104, [kernel_main_param_3+8];
	ld.param.u32 	%r103, [kernel_main_param_3+4];
	ld.param.u64 	%rd11, [kernel_main_param_2];
	cvta.to.global.u64 	%rd1, %rd11;
	mov.u32 	%r12, %tid.x;
	shr.u32 	%r13, %r12, 5;
	and.b32  	%r431, %r12, 31;
	mov.u32 	%r122, %ctaid.x;
	shl.b32 	%r15, %r122, 6;
	mov.u32 	%r123, %ctaid.y;
	shl.b32 	%r16, %r123, 6;
	setp.gt.u32 	%p2, %r12, 63;
	@%p2 bra 	$L__BB0_11;
	add.s32 	%r412, %r12, %r15;
	setp.gt.s32 	%p3, %r412, 4095;
	@%p3 bra 	$L__BB0_11;
	mul.lo.s32 	%r18, %r107, %r108;
	setp.eq.s32 	%p4, %r18, 1;
	mov.b32 	%r411, 0;
	@%p4 bra 	$L__BB0_6;
	setp.ne.s32 	%p5, %r114, 0;
	@%p5 bra 	$L__BB0_5;
	shr.s32 	%r19, %r412, %r115;
	add.s32 	%r127, %r18, -1;
	and.b32  	%r411, %r412, %r127;
	mov.u32 	%r412, %r19;
	bra.uni 	$L__BB0_6;
$L__BB0_5:
	cvt.s64.s32 	%rd12, %r412;
	cvt.u64.u32 	%rd13, %r114;
	mul.lo.s64 	%rd14, %rd12, %rd13;
	add.s32 	%r125, %r115, 32;
	shr.u64 	%rd15, %rd14, %r125;
	cvt.u32.u64 	%r21, %rd15;
	mul.lo.s32 	%r126, %r18, %r21;
	sub.s32 	%r411, %r412, %r126;
	mov.u32 	%r412, %r21;
$L__BB0_6:
	setp.eq.s32 	%p6, %r108, 1;
	mov.b32 	%r413, 0;
	@%p6 bra 	$L__BB0_10;
	setp.ne.s32 	%p7, %r116, 0;
	@%p7 bra 	$L__BB0_9;
	shr.s32 	%r25, %r411, %r117;
	add.s32 	%r131, %r108, -1;
	and.b32  	%r413, %r411, %r131;
	mov.u32 	%r411, %r25;
	bra.uni 	$L__BB0_10;
$L__BB0_9:
	cvt.s64.s32 	%rd16, %r411;
	cvt.u64.u32 	%rd17, %r116;
	mul.lo.s64 	%rd18, %rd16, %rd17;
	add.s32 	%r129, %r117, 32;
	shr.u64 	%rd19, %rd18, %r129;
	cvt.u32.u64 	%r27, %rd19;
	mul.lo.s32 	%r130, %r108, %r27;
	sub.s32 	%r413, %r411, %r130;
	mov.u32 	%r411, %r27;
$L__BB0_10:
	cvt.s64.s32 	%rd20, %r412;
	cvt.s64.s32 	%rd21, %r105;
	mul.wide.s32 	%rd22, %r104, %r103;
	mul.lo.s64 	%rd23, %rd22, %rd21;
	mul.lo.s64 	%rd24, %rd23, %rd20;
	shl.b32 	%r132, %r12, 3;
	mov.u32 	%r133, _ZZ11kernel_mainE14block_base_off;
	add.s32 	%r134, %r133, %r132;
	st.shared.u64 	[%r134], %rd24;
	shl.b32 	%r135, %r12, 2;
	mov.u32 	%r136, _ZZ11kernel_mainE8block_ho;
	add.s32 	%r137, %r136, %r135;
	st.shared.u32 	[%r137], %r411;
	mov.u32 	%r138, _ZZ11kernel_mainE8block_wo;
	add.s32 	%r139, %r138, %r135;
	st.shared.u32 	[%r139], %r413;
$L__BB0_11:
	bar.sync 	0;
	shl.b32 	%r31, %r12, 3;
	mul.lo.s32 	%r32, %r110, %r105;
	shr.u32 	%r33, %r12, 3;
	and.b32  	%r141, %r31, 56;
	add.s32 	%r142, %r141, %r16;
	cvt.u64.u32 	%rd2, %r142;
	mov.b32 	%r415, 0;
	mov.f32 	%f344, 0f00000000;
	cvt.u64.u32 	%rd28, %r120;
	cvt.s64.s32 	%rd40, %r106;
	mov.f32 	%f345, %f344;
	mov.f32 	%f346, %f344;
	mov.f32 	%f347, %f344;
	mov.f32 	%f348, %f344;
	mov.f32 	%f349, %f344;
	mov.f32 	%f350, %f344;
	mov.f32 	%f351, %f344;
	mov.f32 	%f352, %f344;
	mov.f32 	%f353, %f344;
	mov.f32 	%f354, %f344;
	mov.f32 	%f355, %f344;
	mov.f32 	%f356, %f344;
	mov.f32 	%f357, %f344;
	mov.f32 	%f358, %f344;
	mov.f32 	%f359, %f344;
	mov.f32 	%f360, %f344;
	mov.f32 	%f361, %f344;
	mov.f32 	%f362, %f344;
	mov.f32 	%f363, %f344;
	mov.f32 	%f364, %f344;
	mov.f32 	%f365, %f344;
	mov.f32 	%f366, %f344;
	mov.f32 	%f367, %f344;
	mov.f32 	%f368, %f344;
	mov.f32 	%f369, %f344;
	mov.f32 	%f370, %f344;
	mov.f32 	%f371, %f344;
	mov.f32 	%f372, %f344;
	mov.f32 	%f373, %f344;
	mov.f32 	%f374, %f344;
	mov.f32 	%f375, %f344;
$L__BB0_12:
	setp.gt.u32 	%p8, %r415, 7;
	@%p8 bra 	$L__BB0_49;
	setp.gt.u32 	%p9, %r12, 255;
	add.s32 	%r143, %r415, 1;
	and.b32  	%r35, %r143, 1;
	shl.b32 	%r36, %r143, 5;
	@%p9 bra 	$L__BB0_48;
	shr.u32 	%r144, %r12, 2;
	add.s32 	%r145, %r15, %r144;
	setp.gt.s32 	%p10, %r145, 4095;
	and.b32  	%r37, %r31, 24;
	mad.lo.s32 	%r146, %r144, 40, %r37;
	mad.lo.s32 	%r147, %r35, 2560, %r146;
	shl.b32 	%r148, %r147, 1;
	mov.u32 	%r149, smem;
	add.s32 	%r38, %r149, %r148;
	@%p10 bra 	$L__BB0_40;
	setp.eq.s32 	%p11, %r32, 1;
	add.s32 	%r417, %r37, %r36;
	mov.b32 	%r416, 0;
	@%p11 bra 	$L__BB0_19;
	setp.ne.s32 	%p12, %r118, 0;
	@%p12 bra 	$L__BB0_18;
	shr.u32 	%r40, %r417, %r119;
	add.s32 	%r153, %r32, -1;
	and.b32  	%r416, %r417, %r153;
	mov.u32 	%r417, %r40;
	bra.uni 	$L__BB0_19;
$L__BB0_18:
	mul.wide.u32 	%rd25, %r417, %r118;
	add.s32 	%r151, %r119, 32;
	shr.u64 	%rd26, %rd25, %r151;
	cvt.u32.u64 	%r42, %rd26;
	mul.lo.s32 	%r152, %r32, %r42;
	sub.s32 	%r416, %r417, %r152;
	mov.u32 	%r417, %r42;
$L__BB0_19:
	setp.eq.s32 	%p13, %r105, 1;
	mov.b32 	%r418, 0;
	@%p13 bra 	$L__BB0_23;
	setp.ne.s32 	%p14, %r120, 0;
	@%p14 bra 	$L__BB0_22;
	shr.s32 	%r47, %r416, %r121;
	add.s32 	%r157, %r105, -1;
	and.b32  	%r418, %r416, %r157;
	mov.u32 	%r416, %r47;
	bra.uni 	$L__BB0_23;
$L__BB0_22:
	cvt.s64.s32 	%rd27, %r416;
	mul.lo.s64 	%rd29, %rd27, %rd28;
	add.s32 	%r155, %r121, 32;
	shr.u64 	%rd30, %rd29, %r155;
	cvt.u32.u64 	%r49, %rd30;
	mul.lo.s32 	%r156, %r105, %r49;
	sub.s32 	%r418, %r416, %r156;
	mov.u32 	%r416, %r49;
$L__BB0_23:
	and.b32  	%r158, %r105, 7;
	setp.ne.s32 	%p15, %r158, 0;
	and.b32  	%r159, %r12, 1020;
	mov.u32 	%r160, _ZZ11kernel_mainE8block_ho;
	add.s32 	%r161, %r160, %r159;
	ld.shared.u32 	%r162, [%r161];
	mul.lo.s32 	%r163, %r162, %r111;
	sub.s32 	%r164, %r163, %r112;
	mad.lo.s32 	%r165, %r417, %r113, %r164;
	mov.u32 	%r166, _ZZ11kernel_mainE8block_wo;
	add.s32 	%r167, %r166, %r159;
	ld.shared.u32 	%r168, [%r167];
	mul.lo.s32 	%r169, %r168, %r111;
	sub.s32 	%r170, %r169, %r112;
	mad.lo.s32 	%r171, %r416, %r113, %r170;
	shl.b32 	%r172, %r12, 1;
	and.b32  	%r173, %r172, 2040;
	mov.u32 	%r174, _ZZ11kernel_mainE14block_base_off;
	add.s32 	%r175, %r174, %r173;
	ld.shared.u64 	%rd31, [%r175];
	setp.gt.s32 	%p16, %r165, -1;
	setp.lt.s32 	%p17, %r165, %r103;
	and.pred  	%p18, %p16, %p17;
	setp.gt.s32 	%p19, %r171, -1;
	setp.lt.s32 	%p20, %r171, %r104;
	and.pred  	%p21, %p19, %p20;
	and.pred  	%p1, %p18, %p21;
	mad.lo.s32 	%r176, %r165, %r104, %r171;
	mul.wide.s32 	%rd32, %r176, %r105;
	cvt.s64.s32 	%rd33, %r418;
	add.s64 	%rd34, %rd31, %rd33;
	add.s64 	%rd3, %rd34, %rd32;
	@%p15 bra 	$L__BB0_27;
	not.pred 	%p31, %p1;
	@%p31 bra 	$L__BB0_26;
	ld.param.u64 	%rd59, [kernel_main_param_0];
	shl.b64 	%rd38, %rd3, 1;
	add.s64 	%rd37, %rd59, %rd38;
	mov.b32 	%r179, 1;
	// begin inline asm
	{ .reg .pred p; setp.ne.b32 p, %r179, 0; @p cp.async.ca.shared.global [%r38], [%rd37], 16; }

	// end inline asm
	bra.uni 	$L__BB0_41;
$L__BB0_26:
	mov.b32 	%r177, 0;
	st.shared.v4.u32 	[%r38], {%r177, %r177, %r177, %r177};
	bra.uni 	$L__BB0_41;
$L__BB0_27:
	not.pred 	%p23, %p1;
	@%p23 bra 	$L__BB0_39;
	ld.param.u64 	%rd58, [kernel_main_param_0];
	cvta.to.global.u64 	%rd35, %rd58;
	shl.b64 	%rd36, %rd3, 1;
	add.s64 	%rd4, %rd35, %rd36;
	sub.s32 	%r53, %r105, %r418;
	setp.gt.s32 	%p24, %r53, 3;
	mov.f32 	%f338, 0f00000000;
	mov.f32 	%f340, 0f00000000;
	mov.f32 	%f341, 0f00000000;
	mov.f32 	%f342, 0f00000000;
	mov.f32 	%f343, 0f00000000;
	@%p24 bra 	$L__BB0_32;
	setp.lt.s32 	%p25, %r53, 1;
	mov.f32 	%f339, 0f00000000;
	@%p25 bra 	$L__BB0_38;
	ld.global.f32 	%f339, [%rd4];
	setp.eq.s32 	%p26, %r53, 1;
	@%p26 bra 	$L__BB0_38;
	ld.global.f32 	%f338, [%rd4+4];
	bra.uni 	$L__BB0_38;
$L__BB0_32:
	ld.global.v2.f32 	{%f339, %f338}, [%rd4];
	setp.lt.u32 	%p27, %r53, 8;
	@%p27 bra 	$L__BB0_34;
	ld.global.v4.f32 	{%f340, %f341, %f342, %f343}, [%rd4+16];
	bra.uni 	$L__BB0_38;
$L__BB0_34:
	setp.eq.s32 	%p28, %r53, 4;
	@%p28 bra 	$L__BB0_38;
	ld.global.f32 	%f340, [%rd4+16];
	setp.lt.u32 	%p29, %r53, 6;
	@%p29 bra 	$L__BB0_38;
	ld.global.f32 	%f341, [%rd4+20];
	setp.ne.s32 	%p30, %r53, 7;
	@%p30 bra 	$L__BB0_38;
	ld.global.f32 	%f342, [%rd4+24];
$L__BB0_38:
	st.shared.v4.f32 	[%r38], {%f339, %f338, %f340, %f341};
	st.shared.v2.f32 	[%r38+16], {%f342, %f343};
	bra.uni 	$L__BB0_41;
$L__BB0_39:
	mov.f32 	%f116, 0f00000000;
	st.shared.v4.f32 	[%r38], {%f116, %f116, %f116, %f116};
	st.shared.v2.f32 	[%r38+16], {%f116, %f116};
	bra.uni 	$L__BB0_41;
$L__BB0_40:
	mov.f32 	%f115, 0f00000000;
	st.shared.v4.f32 	[%r38], {%f115, %f115, %f115, %f115};
	st.shared.v2.f32 	[%r38+16], {%f115, %f115};
$L__BB0_41:
	and.b32  	%r180, %r106, 7;
	setp.ne.s32 	%p32, %r180, 0;
	and.b32  	%r181, %r31, 56;
	mad.lo.s32 	%r182, %r33, 72, %r181;
	mad.lo.s32 	%r183, %r35, 2304, %r182;
	shl.b32 	%r184, %r183, 1;
	add.s32 	%r186, %r149, %r184;
	add.s32 	%r54, %r186, 10240;
	add.s32 	%r187, %r36, %r33;
	cvt.u64.u32 	%rd39, %r187;
	mad.lo.s64 	%rd5, %rd39, %rd40, %rd2;
	@%p32 bra 	$L__BB0_45;
	cvt.u32.u64 	%r194, %rd2;
	setp.ge.s32 	%p34, %r194, %r106;
	@%p34 bra 	$L__BB0_44;
	ld.param.u64 	%rd61, [kernel_main_param_1];
	shl.b64 	%rd45, %rd5, 1;
	add.s64 	%rd44, %rd61, %rd45;
	mov.b32 	%r197, 1;
	// begin inline asm
	{ .reg .pred p; setp.ne.b32 p, %r197, 0; @p cp.async.ca.shared.global [%r54], [%rd44], 16; }

	// end inline asm
	bra.uni 	$L__BB0_48;
$L__BB0_44:
	mov.b32 	%r195, 0;
	st.shared.v4.u32 	[%r54], {%r195, %r195, %r195, %r195};
	bra.uni 	$L__BB0_48;
$L__BB0_45:
	cvt.u32.u64 	%r188, %rd2;
	setp.lt.s32 	%p33, %r188, %r106;
	@%p33 bra 	$L__BB0_47;
	mov.f32 	%f124, 0f00000000;
	// begin inline asm
	{  cvt.rn.f16.f32 %rs1, %f124;}

	// end inline asm
	mov.b32 	%r189, {%rs1, %rs1};
	st.shared.v4.b32 	[%r54], {%r189, %r189, %r189, %r189};
	bra.uni 	$L__BB0_48;
$L__BB0_47:
	ld.param.u64 	%rd60, [kernel_main_param_1];
	cvta.to.global.u64 	%rd41, %rd60;
	shl.b64 	%rd42, %rd5, 1;
	add.s64 	%rd43, %rd41, %rd42;
	ld.global.u16 	%rs2, [%rd43];
	ld.global.u16 	%rs3, [%rd43+2];
	ld.global.u16 	%rs4, [%rd43+4];
	ld.global.u16 	%rs5, [%rd43+6];
	ld.global.u16 	%rs6, [%rd43+8];
	ld.global.u16 	%rs7, [%rd43+10];
	ld.global.u16 	%rs8, [%rd43+12];
	ld.global.u16 	%rs9, [%rd43+14];
	mov.b32 	%r190, {%rs8, %rs9};
	mov.b32 	%r191, {%rs6, %rs7};
	mov.b32 	%r192, {%rs4, %rs5};
	mov.b32 	%r193, {%rs2, %rs3};
	st.shared.v4.b32 	[%r54], {%r193, %r192, %r191, %r190};
$L__BB0_48:
	// begin inline asm
	cp.async.commit_group;
	// end inline asm
$L__BB0_49:
	setp.eq.s32 	%p35, %r415, 9;
	@%p35 bra 	$L__BB0_51;
	// begin inline asm
	cp.async.wait_group 0;
	// end inline asm
	bar.sync 	0;
	and.b32  	%r198, %r415, 1;
	mul.lo.s32 	%r199, %r13, 640;
	mad.lo.s32 	%r200, %r198, 2560, %r199;
	shl.b32 	%r201, %r200, 1;
	mov.u32 	%r202, smem;
	add.s32 	%r203, %r202, %r201;
	mov.b32 	%r204, 40;
	wmma.load.a.sync.aligned.row.m16n16k16.shared.f16 	{%r205, %r206, %r207, %r208, %r209, %r210, %r211, %r212}, [%r203], %r204;
	add.s32 	%r213, %r203, 32;
	wmma.load.a.sync.aligned.row.m16n16k16.shared.f16 	{%r214, %r215, %r216, %r217, %r218, %r219, %r220, %r221}, [%r213], %r204;
	mad.lo.s32 	%r222, %r198, 4608, %r202;
	add.s32 	%r223, %r222, 10240;
	mov.b32 	%r224, 72;
	wmma.load.b.sync.aligned.row.m16n16k16.shared.f16 	{%r225, %r226, %r227, %r228, %r229, %r230, %r231, %r232}, [%r223], %r224;
	add.s32 	%r233, %r222, 12544;
	wmma.load.b.sync.aligned.row.m16n16k16.shared.f16 	{%r234, %r235, %r236, %r237, %r238, %r239, %r240, %r241}, [%r233], %r224;
	wmma.mma.sync.aligned.row.row.m16n16k16.f32.f32 {%f125, %f126, %f127, %f128, %f129, %f130, %f131, %f132}, {%r205, %r206, %r207, %r208, %r209, %r210, %r211, %r212}, {%r225, %r226, %r227, %r228, %r229, %r230, %r231, %r232}, {%f375, %f374, %f373, %f372, %f371, %f370, %f369, %f368};
	wmma.mma.sync.aligned.row.row.m16n16k16.f32.f32 {%f375, %f374, %f373, %f372, %f371, %f370, %f369, %f368}, {%r214, %r215, %r216, %r217, %r218, %r219, %r220, %r221}, {%r234, %r235, %r236, %r237, %r238, %r239, %r240, %r241}, {%f125, %f126, %f127, %f128, %f129, %f130, %f131, %f132};
	add.s32 	%r242, %r222, 10272;
	wmma.load.b.sync.aligned.row.m16n16k16.shared.f16 	{%r243, %r244, %r245, %r246, %r247, %r248, %r249, %r250}, [%r242], %r224;
	add.s32 	%r251, %r222, 12576;
	wmma.load.b.sync.aligned.row.m16n16k16.shared.f16 	{%r252, %r253, %r254, %r255, %r256, %r257, %r258, %r259}, [%r251], %r224;
	wmma.mma.sync.aligned.row.row.m16n16k16.f32.f32 {%f133, %f134, %f135, %f136, %f137, %f138, %f139, %f140}, {%r205, %r206, %r207, %r208, %r209, %r210, %r211, %r212}, {%r243, %r244, %r245, %r246, %r247, %r248, %r249, %r250}, {%f367, %f366, %f365, %f364, %f363, %f362, %f361, %f360};
	wmma.mma.sync.aligned.row.row.m16n16k16.f32.f32 {%f367, %f366, %f365, %f364, %f363, %f362, %f361, %f360}, {%r214, %r215, %r216, %r217, %r218, %r219, %r220, %r221}, {%r252, %r253, %r254, %r255, %r256, %r257, %r258, %r259}, {%f133, %f134, %f135, %f136, %f137, %f138, %f139, %f140};
	add.s32 	%r260, %r222, 10304;
	wmma.load.b.sync.aligned.row.m16n16k16.shared.f16 	{%r261, %r262, %r263, %r264, %r265, %r266, %r267, %r268}, [%r260], %r224;
	add.s32 	%r269, %r222, 12608;
	wmma.load.b.sync.aligned.row.m16n16k16.shared.f16 	{%r270, %r271, %r272, %r273, %r274, %r275, %r276, %r277}, [%r269], %r224;
	wmma.mma.sync.aligned.row.row.m16n16k16.f32.f32 {%f141, %f142, %f143, %f144, %f145, %f146, %f147, %f148}, {%r205, %r206, %r207, %r208, %r209, %r210, %r211, %r212}, {%r261, %r262, %r263, %r264, %r265, %r266, %r267, %r268}, {%f359, %f358, %f357, %f356, %f355, %f354, %f353, %f352};
	wmma.mma.sync.aligned.row.row.m16n16k16.f32.f32 {%f359, %f358, %f357, %f356, %f355, %f354, %f353, %f352}, {%r214, %r215, %r216, %r217, %r218, %r219, %r220, %r221}, {%r270, %r271, %r272, %r273, %r274, %r275, %r276, %r277}, {%f141, %f142, %f143, %f144, %f145, %f146, %f147, %f148};
	add.s32 	%r278, %r222, 10336;
	wmma.load.b.sync.aligned.row.m16n16k16.shared.f16 	{%r279, %r280, %r281, %r282, %r283, %r284, %r285, %r286}, [%r278], %r224;
	add.s32 	%r287, %r222, 12640;
	wmma.load.b.sync.aligned.row.m16n16k16.shared.f16 	{%r288, %r289, %r290, %r291, %r292, %r293, %r294, %r295}, [%r287], %r224;
	wmma.mma.sync.aligned.row.row.m16n16k16.f32.f32 {%f149, %f150, %f151, %f152, %f153, %f154, %f155, %f156}, {%r205, %r206, %r207, %r208, %r209, %r210, %r211, %r212}, {%r279, %r280, %r281, %r282, %r283, %r284, %r285, %r286}, {%f351, %f350, %f349, %f348, %f347, %f346, %f345, %f344};
	wmma.mma.sync.aligned.row.row.m16n16k16.f32.f32 {%f351, %f350, %f349, %f348, %f347, %f346, %f345, %f344}, {%r214, %r215, %r216, %r217, %r218, %r219, %r220, %r221}, {%r288, %r289, %r290, %r291, %r292, %r293, %r294, %r295}, {%f149, %f150, %f151, %f152, %f153, %f154, %f155, %f156};
$L__BB0_51:
	add.s32 	%r415, %r415, 1;
	setp.ne.s32 	%p36, %r415, 10;
	@%p36 bra 	$L__BB0_12;
	and.b32  	%r56, %r106, 7;
	bar.sync 	0;
	shl.b32 	%r296, %r13, 4;
	add.s32 	%r57, %r296, %r15;
	setp.gt.s32 	%p37, %r57, 4095;
	shl.b32 	%r58, %r13, 10;
	mov.u32 	%r297, smem;
	add.s32 	%r59, %r297, %r58;
	shl.b32 	%r298, %r13, 9;
	sub.s32 	%r299, %r59, %r298;
	shr.u32 	%r300, %r431, 1;
	and.b32  	%r60, %r31, 8;
	add.s32 	%r61, %r57, %r300;
	cvt.s64.s32 	%rd46, %r61;
	cvt.u64.u32 	%rd47, %r106;
	mul.lo.s64 	%rd6, %rd47, %rd46;
	shl.b32 	%r301, %r31, 1;
	and.b32  	%r302, %r301, 16;
	shl.b32 	%r303, %r300, 5;
	or.b32  	%r304, %r303, %r302;
	add.s32 	%r62, %r299, %r304;
	setp.ge.s32 	%p38, %r16, %r106;
	or.pred  	%p39, %p37, %p38;
	@%p39 bra 	$L__BB0_73;
	mov.b32 	%r306, 16;
	wmma.store.d.sync.aligned.row.m16n16k16.shared.f32 	[%r59], {%f375, %f374, %f373, %f372, %f371, %f370, %f369, %f368}, %r306;
	bar.warp.sync 	-1;
	shl.b32 	%r308, %r431, 1;
	or.b32  	%r309, %r298, %r308;
	add.s32 	%r311, %r309, %r297;
	add.s32 	%r421, %r311, 128;
	shl.b32 	%r312, %r431, 2;
	add.s32 	%r313, %r58, %r312;
	add.s32 	%r314, %r313, %r297;
	add.s32 	%r420, %r314, 256;
	mov.u32 	%r422, %r431;
$L__BB0_54:
	ld.shared.f32 	%f157, [%r420+-256];
	// begin inline asm
	{  cvt.rn.f16.f32 %rs10, %f157;}

	// end inline asm
	st.shared.u16 	[%r421+-128], %rs10;
	ld.shared.f32 	%f158, [%r420+-128];
	// begin inline asm
	{  cvt.rn.f16.f32 %rs11, %f158;}

	// end inline asm
	st.shared.u16 	[%r421+-64], %rs11;
	ld.shared.f32 	%f159, [%r420];
	// begin inline asm
	{  cvt.rn.f16.f32 %rs12, %f159;}

	// end inline asm
	st.shared.u16 	[%r421], %rs12;
	ld.shared.f32 	%f160, [%r420+128];
	// begin inline asm
	{  cvt.rn.f16.f32 %rs13, %f160;}

	// end inline asm
	st.shared.u16 	[%r421+64], %rs13;
	add.s32 	%r68, %r422, 128;
	add.s32 	%r421, %r421, 256;
	add.s32 	%r420, %r420, 512;
	setp.lt.u32 	%p40, %r422, 128;
	mov.u32 	%r422, %r68;
	@%p40 bra 	$L__BB0_54;
	setp.gt.s32 	%p41, %r61, 4095;
	bar.warp.sync 	-1;
	add.s32 	%r71, %r16, %r60;
	@%p41 bra 	$L__BB0_73;
	setp.eq.s32 	%p42, %r56, 0;
	add.s32 	%r316, %r71, 8;
	setp.le.s32 	%p43, %r316, %r106;
	and.pred  	%p44, %p42, %p43;
	@%p44 bra 	$L__BB0_140;
	cvt.u64.u32 	%rd48, %r71;
	add.s64 	%rd49, %rd6, %rd48;
	setp.lt.s32 	%p45, %r71, %r106;
	shl.b64 	%rd50, %rd49, 1;
	add.s64 	%rd7, %rd1, %rd50;
	@%p45 bra 	$L__BB0_58;
	bra.uni 	$L__BB0_59;
$L__BB0_58:
	ld.shared.u16 	%rs14, [%r62];
	// begin inline asm
	{  cvt.f32.f16 %f161, %rs14;}

	// end inline asm
	// begin inline asm
	{  cvt.rn.f16.f32 %rs15, %f161;}

	// end inline asm
	st.global.u16 	[%rd7], %rs15;
$L__BB0_59:
	add.s32 	%r317, %r71, 1;
	setp.ge.s32 	%p46, %r317, %r106;
	@%p46 bra 	$L__BB0_61;
	ld.shared.u16 	%rs16, [%r62+2];
	// begin inline asm
	{  cvt.f32.f16 %f163, %rs16;}

	// end inline asm
	// begin inline asm
	{  cvt.rn.f16.f32 %rs17, %f163;}

	// end inline asm
	st.global.u16 	[%rd7+2], %rs17;
$L__BB0_61:
	add.s32 	%r318, %r71, 2;
	setp.ge.s32 	%p47, %r318, %r106;
	@%p47 bra 	$L__BB0_63;
	ld.shared.u16 	%rs18, [%r62+4];
	// begin inline asm
	{  cvt.f32.f16 %f165, %rs18;}

	// end inline asm
	// begin inline asm
	{  cvt.rn.f16.f32 %rs19, %f165;}

	// end inline asm
	st.global.u16 	[%rd7+4], %rs19;
$L__BB0_63:
	add.s32 	%r319, %r71, 3;
	setp.ge.s32 	%p48, %r319, %r106;
	@%p48 bra 	$L__BB0_65;
	ld.shared.u16 	%rs20, [%r62+6];
	// begin inline asm
	{  cvt.f32.f16 %f167, %rs20;}

	// end inline asm
	// begin inline asm
	{  cvt.rn.f16.f32 %rs21, %f167;}

	// end inline asm
	st.global.u16 	[%rd7+6], %rs21;
$L__BB0_65:
	add.s32 	%r320, %r71, 4;
	setp.ge.s32 	%p49, %r320, %r106;
	@%p49 bra 	$L__BB0_67;
	ld.shared.u16 	%rs22, [%r62+8];
	// begin inline asm
	{  cvt.f32.f16 %f169, %rs22;}

	// end inline asm
	// begin inline asm
	{  cvt.rn.f16.f32 %rs23, %f169;}

	// end inline asm
	st.global.u16 	[%rd7+8], %rs23;
$L__BB0_67:
	add.s32 	%r321, %r71, 5;
	setp.ge.s32 	%p50, %r321, %r106;
	@%p50 bra 	$L__BB0_69;
	ld.shared.u16 	%rs24, [%r62+10];
	// begin inline asm
	{  cvt.f32.f16 %f171, %rs24;}

	// end inline asm
	// begin inline asm
	{  cvt.rn.f16.f32 %rs25, %f171;}

	// end inline asm
	st.global.u16 	[%rd7+10], %rs25;
$L__BB0_69:
	add.s32 	%r322, %r71, 6;
	setp.ge.s32 	%p51, %r322, %r106;
	@%p51 bra 	$L__BB0_71;
	ld.shared.u16 	%rs26, [%r62+12];
	// begin inline asm
	{  cvt.f32.f16 %f173, %rs26;}

	// end inline asm
	// begin inline asm
	{  cvt.rn.f16.f32 %rs27, %f173;}

	// end inline asm
	st.global.u16 	[%rd7+12], %rs27;
$L__BB0_71:
	add.s32 	%r323, %r71, 7;
	setp.ge.s32 	%p52, %r323, %r106;
	@%p52 bra 	$L__BB0_73;
	ld.shared.u16 	%rs28, [%r62+14];
	// begin inline asm
	{  cvt.f32.f16 %f175, %rs28;}

	// end inline asm
	// begin inline asm
	{  cvt.rn.f16.f32 %rs29, %f175;}

	// end inline asm
	st.global.u16 	[%rd7+14], %rs29;
$L__BB0_73:
	setp.gt.s32 	%p53, %r57, 4095;
	add.s32 	%r72, %r16, 16;
	setp.ge.s32 	%p54, %r72, %r106;
	add.s32 	%r333, %r16, %r60;
	cvt.u64.u32 	%rd55, %r333;
	add.s64 	%rd56, %rd6, %rd55;
	shl.b64 	%rd57, %rd56, 1;
	add.s64 	%rd8, %rd1, %rd57;
	or.pred  	%p55, %p53, %p54;
	@%p55 bra 	$L__BB0_95;
	mov.b32 	%r334, 16;
	wmma.store.d.sync.aligned.row.m16n16k16.shared.f32 	[%r59], {%f367, %f366, %f365, %f364, %f363, %f362, %f361, %f360}, %r334;
	bar.warp.sync 	-1;
	shl.b32 	%r336, %r431, 1;
	or.b32  	%r337, %r298, %r336;
	add.s32 	%r339, %r337, %r297;
	add.s32 	%r424, %r339, 128;
	shl.b32 	%r340, %r431, 2;
	add.s32 	%r341, %r58, %r340;
	add.s32 	%r342, %r341, %r297;
	add.s32 	%r423, %r342, 256;
	mov.u32 	%r425, %r431;
$L__BB0_75:
	ld.shared.f32 	%f193, [%r423+-256];
	// begin inline asm
	{  cvt.rn.f16.f32 %rs46, %f193;}

	// end inline asm
	st.shared.u16 	[%r424+-128], %rs46;
	ld.shared.f32 	%f194, [%r423+-128];
	// begin inline asm
	{  cvt.rn.f16.f32 %rs47, %f194;}

	// end inline asm
	st.shared.u16 	[%r424+-64], %rs47;
	ld.shared.f32 	%f195, [%r423];
	// begin inline asm
	{  cvt.rn.f16.f32 %rs48, %f195;}

	// end inline asm
	st.shared.u16 	[%r424], %rs48;
	ld.shared.f32 	%f196, [%r423+128];
	// begin inline asm
	{  cvt.rn.f16.f32 %rs49, %f196;}

	// end inline asm
	st.shared.u16 	[%r424+64], %rs49;
	add.s32 	%r78, %r425, 128;
	add.s32 	%r424, %r424, 256;
	add.s32 	%r423, %r423, 512;
	setp.lt.u32 	%p56, %r425, 128;
	mov.u32 	%r425, %r78;
	@%p56 bra 	$L__BB0_75;
	setp.gt.s32 	%p57, %r61, 4095;
	bar.warp.sync 	-1;
	add.s32 	%r81, %r72, %r60;
	@%p57 bra 	$L__BB0_95;
	setp.eq.s32 	%p58, %r56, 0;
	add.s32 	%r343, %r81, 8;
	setp.le.s32 	%p59, %r343, %r106;
	and.pred  	%p60, %p58, %p59;
	@%p60 bra 	$L__BB0_94;
	setp.ge.s32 	%p61, %r81, %r106;
	@%p61 bra 	$L__BB0_80;
	ld.shared.u16 	%rs50, [%r62];
	// begin inline asm
	{  cvt.f32.f16 %f197, %rs50;}

	// end inline asm
	// begin inline asm
	{  cvt.rn.f16.f32 %rs51, %f197;}

	// end inline asm
	st.global.u16 	[%rd8+32], %rs51;
$L__BB0_80:
	add.s32 	%r344, %r81, 1;
	setp.ge.s32 	%p62, %r344, %r106;
	@%p62 bra 	$L__BB0_82;
	ld.shared.u16 	%rs52, [%r62+2];
	// begin inline asm
	{  cvt.f32.f16 %f199, %rs52;}

	// end inline asm
	// begin inline asm
	{  cvt.rn.f16.f32 %rs53, %f199;}

	// end inline asm
	st.global.u16 	[%rd8+34], %rs53;
$L__BB0_82:
	add.s32 	%r345, %r81, 2;
	setp.ge.s32 	%p63, %r345, %r106;
	@%p63 bra 	$L__BB0_84;
	ld.shared.u16 	%rs54, [%r62+4];
	// begin inline asm
	{  cvt.f32.f16 %f201, %rs54;}

	// end inline asm
	// begin inline asm
	{  cvt.rn.f16.f32 %rs55, %f201;}

	// end inline asm
	st.global.u16 	[%rd8+36], %rs55;
$L__BB0_84:
	add.s32 	%r346, %r81, 3;
	setp.ge.s32 	%p64, %r346, %r106;
	@%p64 bra 	$L__BB0_86;
	ld.shared.u16 	%rs56, [%r62+6];
	// begin inline asm
	{  cvt.f32.f16 %f203, %rs56;}

	// end inline asm
	// begin inline asm
	{  cvt.rn.f16.f32 %rs57, %f203;}

	// end inline asm
	st.global.u16 	[%rd8+38], %rs57;
$L__BB0_86:
	add.s32 	%r347, %r81, 4;
	setp.ge.s32 	%p65, %r347, %r106;
	@%p65 bra 	$L__BB0_88;
	ld.shared.u16 	%rs58, [%r62+8];
	// begin inline asm
	{  cvt.f32.f16 %f205, %rs58;}

	// end inline asm
	// begin inline asm
	{  cvt.rn.f16.f32 %rs59, %f205;}

	// end inline asm
	st.global.u16 	[%rd8+40], %rs59;
$L__BB0_88:
	add.s32 	%r348, %r81, 5;
	setp.ge.s32 	%p66, %r348, %r106;
	@%p66 bra 	$L__BB0_90;
	ld.shared.u16 	%rs60, [%r62+10];
	// begin inline asm
	{  cvt.f32.f16 %f207, %rs60;}

	// end inline asm
	// begin inline asm
	{  cvt.rn.f16.f32 %rs61, %f207;}

	// end inline asm
	st.global.u16 	[%rd8+42], %rs61;
$L__BB0_90:
	add.s32 	%r349, %r81, 6;
	setp.ge.s32 	%p67, %r349, %r106;
	@%p67 bra 	$L__BB0_92;
	ld.shared.u16 	%rs62, [%r62+12];
	// begin inline asm
	{  cvt.f32.f16 %f209, %rs62;}

	// end inline asm
	// begin inline asm
	{  cvt.rn.f16.f32 %rs63, %f209;}

	// end inline asm
	st.global.u16 	[%rd8+44], %rs63;
$L__BB0_92:
	add.s32 	%r350, %r81, 7;
	setp.ge.s32 	%p68, %r350, %r106;
	@%p68 bra 	$L__BB0_95;
	ld.shared.u16 	%rs64, [%r62+14];
	// begin inline asm
	{  cvt.f32.f16 %f211, %rs64;}

	// end inline asm
	// begin inline asm
	{  cvt.rn.f16.f32 %rs65, %f211;}

	// end inline asm
	st.global.u16 	[%rd8+46], %rs65;
	bra.uni 	$L__BB0_95;
$L__BB0_94:
	ld.shared.v4.b32 	{%r351, %r352, %r353, %r354}, [%r62];
	mov.b32 	{%rs78, %rs80}, %r354;
	mov.b32 	{%rs74, %rs76}, %r353;
	mov.b32 	{%rs70, %rs72}, %r352;
	mov.b32 	{%rs66, %rs68}, %r351;
	// begin inline asm
	{  cvt.f32.f16 %f213, %rs66;}

	// end inline asm
	// begin inline asm
	{  cvt.rn.f16.f32 %rs67, %f213;}

	// end inline asm
	// begin inline asm
	{  cvt.f32.f16 %f215, %rs68;}

	// end inline asm
	// begin inline asm
	{  cvt.rn.f16.f32 %rs69, %f215;}

	// end inline asm
	// begin inline asm
	{  cvt.f32.f16 %f217, %rs70;}

	// end inline asm
	// begin inline asm
	{  cvt.rn.f16.f32 %rs71, %f217;}

	// end inline asm
	// begin inline asm
	{  cvt.f32.f16 %f219, %rs72;}

	// end inline asm
	// begin inline asm
	{  cvt.rn.f16.f32 %rs73, %f219;}

	// end inline asm
	// begin inline asm
	{  cvt.f32.f16 %f221, %rs74;}

	// end inline asm
	// begin inline asm
	{  cvt.rn.f16.f32 %rs75, %f221;}

	// end inline asm
	// begin inline asm
	{  cvt.f32.f16 %f223, %rs76;}

	// end inline asm
	// begin inline asm
	{  cvt.rn.f16.f32 %rs77, %f223;}

	// end inline asm
	// begin inline asm
	{  cvt.f32.f16 %f225, %rs78;}

	// end inline asm
	// begin inline asm
	{  cvt.rn.f16.f32 %rs79, %f225;}

	// end inline asm
	// begin inline asm
	{  cvt.f32.f16 %f227, %rs80;}

	// end inline asm
	// begin inline asm
	{  cvt.rn.f16.f32 %rs81, %f227;}

	// end inline asm
	mov.b32 	%r355, {%rs79, %rs81};
	mov.b32 	%r356, {%rs75, %rs77};
	mov.b32 	%r357, {%rs71, %rs73};
	mov.b32 	%r358, {%rs67, %rs69};
	st.shared.v4.b32 	[%r62], {%r358, %r357, %r356, %r355};
	st.global.v4.b32 	[%rd8+32], {%r358, %r357, %r356, %r355};
$L__BB0_95:
	setp.gt.s32 	%p69, %r57, 4095;
	add.s32 	%r82, %r16, 32;
	setp.ge.s32 	%p70, %r82, %r106;
	or.pred  	%p71, %p69, %p70;
	@%p71 bra 	$L__BB0_117;
	mov.b32 	%r360, 16;
	wmma.store.d.sync.aligned.row.m16n16k16.shared.f32 	[%r59], {%f359, %f358, %f357, %f356, %f355, %f354, %f353, %f352}, %r360;
	bar.warp.sync 	-1;
	shl.b32 	%r362, %r431, 1;
	or.b32  	%r363, %r298, %r362;
	add.s32 	%r365, %r363, %r297;
	add.s32 	%r427, %r365, 128;
	shl.b32 	%r366, %r431, 2;
	add.s32 	%r367, %r58, %r366;
	add.s32 	%r368, %r367, %r297;
	add.s32 	%r426, %r368, 256;
	mov.u32 	%r428, %r431;
$L__BB0_97:
	ld.shared.f32 	%f229, [%r426+-256];
	// begin inline asm
	{  cvt.rn.f16.f32 %rs82, %f229;}

	// end inline asm
	st.shared.u16 	[%r427+-128], %rs82;
	ld.shared.f32 	%f230, [%r426+-128];
	// begin inline asm
	{  cvt.rn.f16.f32 %rs83, %f230;}

	// end inline asm
	st.shared.u16 	[%r427+-64], %rs83;
	ld.shared.f32 	%f231, [%r426];
	// begin inline asm
	{  cvt.rn.f16.f32 %rs84, %f231;}

	// end inline asm
	st.shared.u16 	[%r427], %rs84;
	ld.shared.f32 	%f232, [%r426+128];
	// begin inline asm
	{  cvt.rn.f16.f32 %rs85, %f232;}

	// end inline asm
	st.shared.u16 	[%r427+64], %rs85;
	add.s32 	%r88, %r428, 128;
	add.s32 	%r427, %r427, 256;
	add.s32 	%r426, %r426, 512;
	setp.lt.u32 	%p72, %r428, 128;
	mov.u32 	%r428, %r88;
	@%p72 bra 	$L__BB0_97;
	setp.gt.s32 	%p73, %r61, 4095;
	bar.warp.sync 	-1;
	add.s32 	%r91, %r82, %r60;
	@%p73 bra 	$L__BB0_117;
	setp.eq.s32 	%p74, %r56, 0;
	add.s32 	%r369, %r91, 8;
	setp.le.s32 	%p75, %r369, %r106;
	and.pred  	%p76, %p74, %p75;
	@%p76 bra 	$L__BB0_116;
	setp.ge.s32 	%p77, %r91, %r106;
	@%p77 bra 	$L__BB0_102;
	ld.shared.u16 	%rs86, [%r62];
	// begin inline asm
	{  cvt.f32.f16 %f233, %rs86;}

	// end inline asm
	// begin inline asm
	{  cvt.rn.f16.f32 %rs87, %f233;}

	// end inline asm
	st.global.u16 	[%rd8+64], %rs87;
$L__BB0_102:
	add.s32 	%r370, %r91, 1;
	setp.ge.s32 	%p78, %r370, %r106;
	@%p78 bra 	$L__BB0_104;
	ld.shared.u16 	%rs88, [%r62+2];
	// begin inline asm
	{  cvt.f32.f16 %f235, %rs88;}

	// end inline asm
	// begin inline asm
	{  cvt.rn.f16.f32 %rs89, %f235;}

	// end inline asm
	st.global.u16 	[%rd8+66], %rs89;
$L__BB0_104:
	add.s32 	%r371, %r91, 2;
	setp.ge.s32 	%p79, %r371, %r106;
	@%p79 bra 	$L__BB0_106;
	ld.shared.u16 	%rs90, [%r62+4];
	// begin inline asm
	{  cvt.f32.f16 %f237, %rs90;}

	// end inline asm
	// begin inline asm
	{  cvt.rn.f16.f32 %rs91, %f237;}

	// end inline asm
	st.global.u16 	[%rd8+68], %rs91;
$L__BB0_106:
	add.s32 	%r372, %r91, 3;
	setp.ge.s32 	%p80, %r372, %r106;
	@%p80 bra 	$L__BB0_108;
	ld.shared.u16 	%rs92, [%r62+6];
	// begin inline asm
	{  cvt.f32.f16 %f239, %rs92;}

	// end inline asm
	// begin inline asm
	{  cvt.rn.f16.f32 %rs93, %f239;}

	// end inline asm
	st.global.u16 	[%rd8+70], %rs93;
$L__BB0_108:
	add.s32 	%r373, %r91, 4;
	setp.ge.s32 	%p81, %r373, %r106;
	@%p81 bra 	$L__BB0_110;
	ld.shared.u16 	%rs94, [%r62+8];
	// begin inline asm
	{  cvt.f32.f16 %f241, %rs94;}

	// end inline asm
	// begin inline asm
	{  cvt.rn.f16.f32 %rs95, %f241;}

	// end inline asm
	st.global.u16 	[%rd8+72], %rs95;
$L__BB0_110:
	add.s32 	%r374, %r91, 5;
	setp.ge.s32 	%p82, %r374, %r106;
	@%p82 bra 	$L__BB0_112;
	ld.shared.u16 	%rs96, [%r62+10];
	// begin inline asm
	{  cvt.f32.f16 %f243, %rs96;}

	// end inline asm
	// begin inline asm
	{  cvt.rn.f16.f32 %rs97, %f243;}

	// end inline asm
	st.global.u16 	[%rd8+74], %rs97;
$L__BB0_112:
	add.s32 	%r375, %r91, 6;
	setp.ge.s32 	%p83, %r375, %r106;
	@%p83 bra 	$L__BB0_114;
	ld.shared.u16 	%rs98, [%r62+12];
	// begin inline asm
	{  cvt.f32.f16 %f245, %rs98;}

	// end inline asm
	// begin inline asm
	{  cvt.rn.f16.f32 %rs99, %f245;}

	// end inline asm
	st.global.u16 	[%rd8+76], %rs99;
$L__BB0_114:
	add.s32 	%r376, %r91, 7;
	setp.ge.s32 	%p84, %r376, %r106;
	@%p84 bra 	$L__BB0_117;
	ld.shared.u16 	%rs100, [%r62+14];
	// begin inline asm
	{  cvt.f32.f16 %f247, %rs100;}

	// end inline asm
	// begin inline asm
	{  cvt.rn.f16.f32 %rs101, %f247;}

	// end inline asm
	st.global.u16 	[%rd8+78], %rs101;
	bra.uni 	$L__BB0_117;
$L__BB0_116:
	ld.shared.v4.b32 	{%r377, %r378, %r379, %r380}, [%r62];
	mov.b32 	{%rs114, %rs116}, %r380;
	mov.b32 	{%rs110, %rs112}, %r379;
	mov.b32 	{%rs106, %rs108}, %r378;
	mov.b32 	{%rs102, %rs104}, %r377;
	// begin inline asm
	{  cvt.f32.f16 %f249, %rs102;}

	// end inline asm
	// begin inline asm
	{  cvt.rn.f16.f32 %rs103, %f249;}

	// end inline asm
	// begin inline asm
	{  cvt.f32.f16 %f251, %rs104;}

	// end inline asm
	// begin inline asm
	{  cvt.rn.f16.f32 %rs105, %f251;}

	// end inline asm
	// begin inline asm
	{  cvt.f32.f16 %f253, %rs106;}

	// end inline asm
	// begin inline asm
	{  cvt.rn.f16.f32 %rs107, %f253;}

	// end inline asm
	// begin inline asm
	{  cvt.f32.f16 %f255, %rs108;}

	// end inline asm
	// begin inline asm
	{  cvt.rn.f16.f32 %rs109, %f255;}

	// end inline asm
	// begin inline asm
	{  cvt.f32.f16 %f257, %rs110;}

	// end inline asm
	// begin inline asm
	{  cvt.rn.f16.f32 %rs111, %f257;}

	// end inline asm
	// begin inline asm
	{  cvt.f32.f16 %f259, %rs112;}

	// end inline asm
	// begin inline asm
	{  cvt.rn.f16.f32 %rs113, %f259;}

	// end inline asm
	// begin inline asm
	{  cvt.f32.f16 %f261, %rs114;}

	// end inline asm
	// begin inline asm
	{  cvt.rn.f16.f32 %rs115, %f261;}

	// end inline asm
	// begin inline asm
	{  cvt.f32.f16 %f263, %rs116;}

	// end inline asm
	// begin inline asm
	{  cvt.rn.f16.f32 %rs117, %f263;}

	// end inline asm
	mov.b32 	%r381, {%rs115, %rs117};
	mov.b32 	%r382, {%rs111, %rs113};
	mov.b32 	%r383, {%rs107, %rs109};
	mov.b32 	%r384, {%rs103, %rs105};
	st.shared.v4.b32 	[%r62], {%r384, %r383, %r382, %r381};
	st.global.v4.b32 	[%rd8+64], {%r384, %r383, %r382, %r381};
$L__BB0_117:
	setp.gt.s32 	%p85, %r57, 4095;
	add.s32 	%r92, %r16, 48;
	setp.ge.s32 	%p86, %r92, %r106;
	or.pred  	%p87, %p85, %p86;
	@%p87 bra 	$L__BB0_139;
	mov.b32 	%r386, 16;
	wmma.store.d.sync.aligned.row.m16n16k16.shared.f32 	[%r59], {%f351, %f350, %f349, %f348, %f347, %f346, %f345, %f344}, %r386;
	bar.warp.sync 	-1;
	shl.b32 	%r388, %r431, 1;
	or.b32  	%r389, %r298, %r388;
	add.s32 	%r391, %r389, %r297;
	add.s32 	%r430, %r391, 128;
	shl.b32 	%r392, %r431, 2;
	add.s32 	%r393, %r58, %r392;
	add.s32 	%r394, %r393, %r297;
	add.s32 	%r429, %r394, 256;
$L__BB0_119:
	ld.shared.f32 	%f265, [%r429+-256];
	// begin inline asm
	{  cvt.rn.f16.f32 %rs118, %f265;}

	// end inline asm
	st.shared.u16 	[%r430+-128], %rs118;
	ld.shared.f32 	%f266, [%r429+-128];
	// begin inline asm
	{  cvt.rn.f16.f32 %rs119, %f266;}

	// end inline asm
	st.shared.u16 	[%r430+-64], %rs119;
	ld.shared.f32 	%f267, [%r429];
	// begin inline asm
	{  cvt.rn.f16.f32 %rs120, %f267;}

	// end inline asm
	st.shared.u16 	[%r430], %rs120;
	ld.shared.f32 	%f268, [%r429+128];
	// begin inline asm
	{  cvt.rn.f16.f32 %rs121, %f268;}

	// end inline asm
	st.shared.u16 	[%r430+64], %rs121;
	add.s32 	%r98, %r431, 128;
	add.s32 	%r430, %r430, 256;
	add.s32 	%r429, %r429, 512;
	setp.lt.u32 	%p88, %r431, 128;
	mov.u32 	%r431, %r98;
	@%p88 bra 	$L__BB0_119;
	setp.gt.s32 	%p89, %r61, 4095;
	bar.warp.sync 	-1;
	add.s32 	%r101, %r92, %r60;
	@%p89 bra 	$L__BB0_139;
	setp.eq.s32 	%p90, %r56, 0;
	add.s32 	%r395, %r101, 8;
	setp.le.s32 	%p91, %r395, %r106;
	and.pred  	%p92, %p90, %p91;
	@%p92 bra 	$L__BB0_138;
	setp.ge.s32 	%p93, %r101, %r106;
	@%p93 bra 	$L__BB0_124;
	ld.shared.u16 	%rs122, [%r62];
	// begin inline asm
	{  cvt.f32.f16 %f269, %rs122;}

	// end inline asm
	// begin inline asm
	{  cvt.rn.f16.f32 %rs123, %f269;}

	// end inline asm
	st.global.u16 	[%rd8+96], %rs123;
$L__BB0_124:
	add.s32 	%r396, %r101, 1;
	setp.ge.s32 	%p94, %r396, %r106;
	@%p94 bra 	$L__BB0_126;
	ld.shared.u16 	%rs124, [%r62+2];
	// begin inline asm
	{  cvt.f32.f16 %f271, %rs124;}

	// end inline asm
	// begin inline asm
	{  cvt.rn.f16.f32 %rs125, %f271;}

	// end inline asm
	st.global.u16 	[%rd8+98], %rs125;
$L__BB0_126:
	add.s32 	%r397, %r101, 2;
	setp.ge.s32 	%p95, %r397, %r106;
	@%p95 bra 	$L__BB0_128;
	ld.shared.u16 	%rs126, [%r62+4];
	// begin inline asm
	{  cvt.f32.f16 %f273, %rs126;}

	// end inline asm
	// begin inline asm
	{  cvt.rn.f16.f32 %rs127, %f273;}

	// end inline asm
	st.global.u16 	[%rd8+100], %rs127;
$L__BB0_128:
	add.s32 	%r398, %r101, 3;
	setp.ge.s32 	%p96, %r398, %r106;
	@%p96 bra 	$L__BB0_130;
	ld.shared.u16 	%rs128, [%r62+6];
	// begin inline asm
	{  cvt.f32.f16 %f275, %rs128;}

	// end inline asm
	// begin inline asm
	{  cvt.rn.f16.f32 %rs129, %f275;}

	// end inline asm
	st.global.u16 	[%rd8+102], %rs129;
$L__BB0_130:
	add.s32 	%r399, %r101, 4;
	setp.ge.s32 	%p97, %r399, %r106;
	@%p97 bra 	$L__BB0_132;
	ld.shared.u16 	%rs130, [%r62+8];
	// begin inline asm
	{  cvt.f32.f16 %f277, %rs130;}

	// end inline asm
	// begin inline asm
	{  cvt.rn.f16.f32 %rs131, %f277;}

	// end inline asm
	st.global.u16 	[%rd8+104], %rs131;
$L__BB0_132:
	add.s32 	%r400, %r101, 5;
	setp.ge.s32 	%p98, %r400, %r106;
	@%p98 bra 	$L__BB0_134;
	ld.shared.u16 	%rs132, [%r62+10];
	// begin inline asm
	{  cvt.f32.f16 %f279, %rs132;}

	// end inline asm
	// begin inline asm
	{  cvt.rn.f16.f32 %rs133, %f279;}

	// end inline asm
	st.global.u16 	[%rd8+106], %rs133;
$L__BB0_134:
	add.s32 	%r401, %r101, 6;
	setp.ge.s32 	%p99, %r401, %r106;
	@%p99 bra 	$L__BB0_136;
	ld.shared.u16 	%rs134, [%r62+12];
	// begin inline asm
	{  cvt.f32.f16 %f281, %rs134;}

	// end inline asm
	// begin inline asm
	{  cvt.rn.f16.f32 %rs135, %f281;}

	// end inline asm
	st.global.u16 	[%rd8+108], %rs135;
$L__BB0_136:
	add.s32 	%r402, %r101, 7;
	setp.ge.s32 	%p100, %r402, %r106;
	@%p100 bra 	$L__BB0_139;
	ld.shared.u16 	%rs136, [%r62+14];
	// begin inline asm
	{  cvt.f32.f16 %f283, %rs136;}

	// end inline asm
	// begin inline asm
	{  cvt.rn.f16.f32 %rs137, %f283;}

	// end inline asm
	st.global.u16 	[%rd8+110], %rs137;
	bra.uni 	$L__BB0_139;
$L__BB0_138:
	ld.shared.v4.b32 	{%r403, %r404, %r405, %r406}, [%r62];
	mov.b32 	{%rs150, %rs152}, %r406;
	mov.b32 	{%rs146, %rs148}, %r405;
	mov.b32 	{%rs142, %rs144}, %r404;
	mov.b32 	{%rs138, %rs140}, %r403;
	// begin inline asm
	{  cvt.f32.f16 %f285, %rs138;}

	// end inline asm
	// begin inline asm
	{  cvt.rn.f16.f32 %rs139, %f285;}

	// end inline asm
	// begin inline asm
	{  cvt.f32.f16 %f287, %rs140;}

	// end inline asm
	// begin inline asm
	{  cvt.rn.f16.f32 %rs141, %f287;}

	// end inline asm
	// begin inline asm
	{  cvt.f32.f16 %f289, %rs142;}

	// end inline asm
	// begin inline asm
	{  cvt.rn.f16.f32 %rs143, %f289;}

	// end inline asm
	// begin inline asm
	{  cvt.f32.f16 %f291, %rs144;}

	// end inline asm
	// begin inline asm
	{  cvt.rn.f16.f32 %rs145, %f291;}

	// end inline asm
	// begin inline asm
	{  cvt.f32.f16 %f293, %rs146;}

	// end inline asm
	// begin inline asm
	{  cvt.rn.f16.f32 %rs147, %f293;}

	// end inline asm
	// begin inline asm
	{  cvt.f32.f16 %f295, %rs148;}

	// end inline asm
	// begin inline asm
	{  cvt.rn.f16.f32 %rs149, %f295;}

	// end inline asm
	// begin inline asm
	{  cvt.f32.f16 %f297, %rs150;}

	// end inline asm
	// begin inline asm
	{  cvt.rn.f16.f32 %rs151, %f297;}

	// end inline asm
	// begin inline asm
	{  cvt.f32.f16 %f299, %rs152;}

	// end inline asm
	// begin inline asm
	{  cvt.rn.f16.f32 %rs153, %f299;}

	// end inline asm
	mov.b32 	%r407, {%rs151, %rs153};
	mov.b32 	%r408, {%rs147, %rs149};
	mov.b32 	%r409, {%rs143, %rs145};
	mov.b32 	%r410, {%rs139, %rs141};
	st.shared.v4.b32 	[%r62], {%r410, %r409, %r408, %r407};
	st.global.v4.b32 	[%rd8+96], {%r410, %r409, %r408, %r407};
$L__BB0_139:
	ret;
$L__BB0_140:
	ld.shared.v4.b32 	{%r324, %r325, %r326, %r327}, [%r62];
	mov.b32 	{%rs42, %rs44}, %r327;
	mov.b32 	{%rs38, %rs40}, %r326;
	mov.b32 	{%rs34, %rs36}, %r325;
	mov.b32 	{%rs30, %rs32}, %r324;
	// begin inline asm
	{  cvt.f32.f16 %f177, %rs30;}

	// end inline asm
	// begin inline asm
	{  cvt.rn.f16.f32 %rs31, %f177;}

	// end inline asm
	// begin inline asm
	{  cvt.f32.f16 %f179, %rs32;}

	// end inline asm
	// begin inline asm
	{  cvt.rn.f16.f32 %rs33, %f179;}

	// end inline asm
	// begin inline asm
	{  cvt.f32.f16 %f181, %rs34;}

	// end inline asm
	// begin inline asm
	{  cvt.rn.f16.f32 %rs35, %f181;}

	// end inline asm
	// begin inline asm
	{  cvt.f32.f16 %f183, %rs36;}

	// end inline asm
	// begin inline asm
	{  cvt.rn.f16.f32 %rs37, %f183;}

	// end inline asm
	// begin inline asm
	{  cvt.f32.f16 %f185, %rs38;}

	// end inline asm
	// begin inline asm
	{  cvt.rn.f16.f32 %rs39, %f185;}

	// end inline asm
	// begin inline asm
	{  cvt.f32.f16 %f187, %rs40;}

	// end inline asm
	// begin inline asm
	{  cvt.rn.f16.f32 %rs41, %f187;}

	// end inline asm
	// begin inline asm
	{  cvt.f32.f16 %f189, %rs42;}

	// end inline asm
	// begin inline asm
	{  cvt.rn.f16.f32 %rs43, %f189;}

	// end inline asm
	// begin inline asm
	{  cvt.f32.f16 %f191, %rs44;}

	// end inline asm
	// begin inline asm
	{  cvt.rn.f16.f32 %rs45, %f191;}

	// end inline asm
	mov.b32 	%r328, {%rs43, %rs45};
	mov.b32 	%r329, {%rs39, %rs41};
	mov.b32 	%r330, {%rs35, %rs37};
	mov.b32 	%r331, {%rs31, %rs33};
	st.shared.v4.b32 	[%r62], {%r331, %r330, %r329, %r328};
	cvt.u64.u32 	%rd51, %r71;
	add.s64 	%rd52, %rd6, %rd51;
	shl.b64 	%rd53, %rd52, 1;
	add.s64 	%rd54, %rd1, %rd53;
	st.global.v4.b32 	[%rd54], {%r331, %r330, %r329, %r328};
	bra.uni 	$L__BB0_73;

}


// ===== COMPILED SASS (sm_100) =====

	.target	sm_100

	.elftype	@"ET_EXEC"


//--------------------- .note.nv.tkinfo           --------------------------
	.section	.note.nv.tkinfo,"",@"SHT_NOTE"
	.sectionflags	@"SHF_NOTE_NV_TKINFO"
	.tkinfo
        /*0018*/ 	.word	0x00000002
        /*0030*/ 	.string	""
        /*0030*/ 	.string	"ptxas"
        /*0030*/ 	.string	"Cuda compilation tools, release 13.0, V13.0.88"
        /*0030*/ 	.string	"Build cuda_13.0.r13.0/compiler.36424714_0"
        /*0030*/ 	.string	"-arch sm_100 -m 64 "



//--------------------- .note.nv.cuinfo           --------------------------
	.section	.note.nv.cuinfo,"",@"SHT_NOTE"
	.sectionflags	@"SHF_NOTE_NV_CUINFO"
        /*0018*/ 	.short	0x0002
        /*001a*/ 	.short	0x0064
        /*001c*/ 	.short	0x0082
	.zero		2


//--------------------- .nv.info                  --------------------------
	.section	.nv.info,"",@"SHT_CUDA_INFO"
	.align	4


	//----- nvinfo : EIATTR_REGCOUNT
	.align		4
        /*0000*/ 	.byte	0x04, 0x2f
        /*0002*/ 	.short	(.L_1 - .L_0)
	.align		4
.L_0:
        /*0004*/ 	.word	index@(kernel_main)
        /*0008*/ 	.word	0x00000042


	//----- nvinfo : EIATTR_FRAME_SIZE
	.align		4
.L_1:
        /*000c*/ 	.byte	0x04, 0x11
        /*000e*/ 	.short	(.L_3 - .L_2)
	.align		4
.L_2:
        /*0010*/ 	.word	index@(kernel_main)
        /*0014*/ 	.word	0x00000000


	//----- nvinfo : EIATTR_MIN_STACK_SIZE
	.align		4
.L_3:
        /*0018*/ 	.byte	0x04, 0x12
        /*001a*/ 	.short	(.L_5 - .L_4)
	.align		4
.L_4:
        /*001c*/ 	.word	index@(kernel_main)
        /*0020*/ 	.word	0x00000000
.L_5:


//--------------------- .nv.compat                --------------------------
	.section	.nv.compat,"",@"SHT_CUDA_COMPAT_INFO"
	.align	4
        /*0000*/ 	.byte	0x02, 0x09, 0x00, 0x00, 0x02, 0x02, 0x01, 0x00, 0x02, 0x05, 0x05, 0x00, 0x03, 0x07, 0x01, 0x01
        /*0010*/ 	.byte	0x02, 0x03, 0x00, 0x00, 0x02, 0x06, 0x01, 0x00, 0x04, 0x0b, 0x08, 0x00, 0x09, 0x00, 0x00, 0x00
        /*0020*/ 	.byte	0x00, 0x00, 0x00, 0x00


//--------------------- .nv.info.kernel_main      --------------------------
	.section	.nv.info.kernel_main,"",@"SHT_CUDA_INFO"
	.sectionflags	@""
	.align	4


	//----- nvinfo : EIATTR_CUDA_API_VERSION
	.align		4
        /*0000*/ 	.byte	0x04, 0x37
        /*0002*/ 	.short	(.L_7 - .L_6)
.L_6:
        /*0004*/ 	.word	0x00000082


	//----- nvinfo : EIATTR_KPARAM_INFO
	.align		4
.L_7:
        /*0008*/ 	.byte	0x04, 0x17
        /*000a*/ 	.short	(.L_9 - .L_8)
.L_8:
        /*000c*/ 	.word	0x00000000
        /*0010*/ 	.short	0x0003
        /*0012*/ 	.short	0x0018
        /*0014*/ 	.byte	0x00, 0xf0, 0x41, 0x01


	//----- nvinfo : EIATTR_KPARAM_INFO
	.align		4
.L_9:
        /*0018*/ 	.byte	0x04, 0x17
        /*001a*/ 	.short	(.L_11 - .L_10)
.L_10:
        /*001c*/ 	.word	0x00000000
        /*0020*/ 	.short	0x0002
        /*0022*/ 	.short	0x0010
        /*0024*/ 	.byte	0x00, 0xf5, 0x21, 0x00


	//----- nvinfo : EIATTR_KPARAM_INFO
	.align		4
.L_11:
        /*0028*/ 	.byte	0x04, 0x17
        /*002a*/ 	.short	(.L_13 - .L_12)
.L_12:
        /*002c*/ 	.word	0x00000000
        /*0030*/ 	.short	0x0001
        /*0032*/ 	.short	0x0008
        /*0034*/ 	.byte	0x00, 0xf5, 0x21, 0x00


	//----- nvinfo : EIATTR_KPARAM_INFO
	.align		4
.L_13:
        /*0038*/ 	.byte	0x04, 0x17
        /*003a*/ 	.short	(.L_15 - .L_14)
.L_14:
        /*003c*/ 	.word	0x00000000
        /*0040*/ 	.short	0x0000
        /*0042*/ 	.short	0x0000
        /*0044*/ 	.byte	0x00, 0xf5, 0x21, 0x00


	//----- nvinfo : EIATTR_SPARSE_MMA_MASK
	.align		4
.L_15:
        /*0048*/ 	.byte	0x03, 0x50
        /*004a*/ 	.short	0x0000


	//----- nvinfo : EIATTR_WMMA_USED
	.align		4
        /*004c*/ 	.byte	0x01, 0x2b
	.zero		2


	//----- nvinfo : EIATTR_MAXREG_COUNT
	.align		4
        /*0050*/ 	.byte	0x03, 0x1b
        /*0052*/ 	.short	0x00ff


	//----- nvinfo : EIATTR_NUM_BARRIERS
	.align		4
        /*0054*/ 	.byte	0x02, 0x4c
        /*0056*/ 	.byte	0x01
	.zero		1


	//----- nvinfo : EIATTR_MERCURY_ISA_VERSION
	.align		4
        /*0058*/ 	.byte	0x03, 0x5f
        /*005a*/ 	.short	0x0101


	//----- nvinfo : EIATTR_COOP_GROUP_MASK_REGIDS
	.align		4
        /*005c*/ 	.byte	0x04, 0x29
        /*005e*/ 	.short	(.L_17 - .L_16)


	//   ....[0]....
.L_16:
        /*0060*/ 	.word	0xffffffff


	//   ....[1]....
        /*0064*/ 	.word	0xffffffff


	//   ....[2]....
        /*0068*/ 	.word	0xffffffff


	//   ....[3]....
        /*006c*/ 	.word	0xffffffff


	//   ....[4]....
        /*0070*/ 	.word	0xffffffff


	//   ....[5]....
        /*0074*/ 	.word	0xffffffff


	//   ....[6]....
        /*0078*/ 	.word	0xffffffff


	//   ....[7]....
        /*007c*/ 	.word	0xffffffff


	//----- nvinfo : EIATTR_COOP_GROUP_INSTR_OFFSETS
	.align		4
.L_17:
        /*0080*/ 	.byte	0x04, 0x28
        /*0082*/ 	.short	(.L_19 - .L_18)


	//   ....[0]....
.L_18:
        /*0084*/ 	.word	0x00001a00


	//   ....[1]....
        /*0088*/ 	.word	0x00001b70


	//   ....[2]....
        /*008c*/ 	.word	0x00002250


	//   ....[3]....
        /*0090*/ 	.word	0x000023c0


	//   ....[4]....
        /*0094*/ 	.word	0x000029a0


	//   ....[5]....
        /*0098*/ 	.word	0x00002b10


	//   ....[6]....
        /*009c*/ 	.word	0x000030d0


	//   ....[7]....
        /*00a0*/ 	.word	0x00003240


	//----- nvinfo : EIATTR_VRC_CTA_INIT_COUNT
	.align		4
.L_19:
        /*00a4*/ 	.byte	0x02, 0x4a
	.zero		1
	.zero		1


	//----- nvinfo : EIATTR_EXIT_INSTR_OFFSETS
	.align		4
        /*00a8*/ 	.byte	0x04, 0x1c
        /*00aa*/ 	.short	(.L_21 - .L_20)


	//   ....[0]....
.L_20:
        /*00ac*/ 	.word	0x00002fc0


	//   ....[1]....
        /*00b0*/ 	.word	0x00003260


	//   ....[2]....
        /*00b4*/ 	.word	0x00003560


	//   ....[3]....
        /*00b8*/ 	.word	0x000035b0


	//   ....[4]....
        /*00bc*/ 	.word	0x000036b0


	//----- nvinfo : EIATTR_CRS_STACK_SIZE
	.align		4
.L_21:
        /*00c0*/ 	.byte	0x04, 0x1e
        /*00c2*/ 	.short	(.L_23 - .L_22)
.L_22:
        /*00c4*/ 	.word	0x00000000


	//----- nvinfo : EIATTR_CBANK_PARAM_SIZE
	.align		4
.L_23:
        /*00c8*/ 	.byte	0x03, 0x19
        /*00ca*/ 	.short	0x0068


	//----- nvinfo : EIATTR_PARAM_CBANK
	.align		4
        /*00cc*/ 	.byte	0x04, 0x0a
        /*00ce*/ 	.short	(.L_25 - .L_24)
	.align		4
.L_24:
        /*00d0*/ 	.word	index@(.nv.constant0.kernel_main)
        /*00d4*/ 	.short	0x0380
        /*00d6*/ 	.short	0x0068


	//----- nvinfo : EIATTR_SW_WAR
	.align		4
.L_25:
        /*00d8*/ 	.byte	0x04, 0x36
        /*00da*/ 	.short	(.L_27 - .L_26)
.L_26:
        /*00dc*/ 	.word	0x00000008
.L_27:


//--------------------- .nv.callgraph             --------------------------
	.section	.nv.callgraph,"",@"SHT_CUDA_CALLGRAPH"
	.align	4
	.sectionentsize	8
	.align		4
        /*0000*/ 	.word	0x00000000
	.align		4
        /*0004*/ 	.word	0xffffffff
	.align		4
        /*0008*/ 	.word	0x00000000
	.align		4
        /*000c*/ 	.word	0xfffffffe
	.align		4
        /*0010*/ 	.word	0x00000000
	.align		4
        /*0014*/ 	.word	0xfffffffd
	.align		4
        /*0018*/ 	.word	0x00000000
	.align		4
        /*001c*/ 	.word	0xfffffffc


//--------------------- .text.kernel_main         --------------------------
	.section	.text.kernel_main,"ax",@progbits
	.align	128
        .global         kernel_main
        .type           kernel_main,@function
        .size           kernel_main,(.L_x_41 - kernel_main)
        .other          kernel_main,@"STO_CUDA_ENTRY STV_DEFAULT"
kernel_main:
.text.kernel_main:
[----:B------:R-:W-:Y:S01]  /*0000*/  LDC R1, c[0x0][0x37c] ;  /* 0x0000df00ff017b82 */ /* 0x000fe20000000800 */
[----:B------:R-:W1:Y:S07]  /*0010*/  S2R R0, SR_TID.X ;  /* 0x0000000000007919 */ /* 0x000e6e0000002100 */
[----:B------:R-:W2:Y:S01]  /*0020*/  S2UR UR8, SR_CTAID.X ;  /* 0x00000000000879c3 */ /* 0x000ea20000002500 */
[----:B------:R-:W-:Y:S01]  /*0030*/  BSSY.RECONVERGENT B0, `(.L_x_0) ;  /* 0x0000053000007945 */ /* 0x000fe20003800200 */
[----:B------:R-:W3:Y:S01]  /*0040*/  S2R R60, SR_CTAID.Y ;  /* 0x00000000003c7919 */ /* 0x000ee20000002600 */
[----:B--2---:R-:W-:Y:S01]  /*0050*/  USHF.L.U32 UR8, UR8, 0x6, URZ ;  /* 0x0000000608087899 */ /* 0x004fe200080006ff */
[----:B-1----:R-:W-:-:S02]  /*0060*/  ISETP.GT.U32.AND P0, PT, R0, 0x3f, PT ;  /* 0x0000003f0000780c */ /* 0x002fc40003f04070 */
[----:B------:R-:W-:Y:S01]  /*0070*/  SHF.R.U32.HI R61, RZ, 0x5, R0 ;  /* 0x00000005ff3d7819 */ /* 0x000fe20000011600 */
[----:B---3--:R-:W-:Y:S01]  /*0080*/  IMAD.SHL.U32 R60, R60, 0x40, RZ ;  /* 0x000000403c3c7824 */ /* 0x008fe200078e00ff */
[----:B------:R-:W-:-:S09]  /*0090*/  LOP3.LUT R59, R0, 0x1f, RZ, 0xc0, !PT ;  /* 0x0000001f003b7812 */ /* 0x000fd200078ec0ff */
[----:B------:R-:W-:Y:S05]  /*00a0*/  @P0 BRA `(.L_x_1) ;  /* 0x00000004002c0947 */ /* 0x000fea0003800000 */
[----:B------:R-:W-:-:S05]  /*00b0*/  VIADD R2, R0, UR8 ;  /* 0x0000000800027c36 */ /* 0x000fca0008000000 */
[----:B------:R-:W-:-:S13]  /*00c0*/  ISETP.GT.AND P0, PT, R2, 0xfff, PT ;  /* 0x00000fff0200780c */ /* 0x000fda0003f04270 */
[----:B------:R-:W-:Y:S05]  /*00d0*/  @P0 BRA `(.L_x_1) ;  /* 0x0000000400200947 */ /* 0x000fea0003800000 */
[----:B------:R-:W1:Y:S01]  /*00e0*/  LDC R9, c[0x0][0x3b0] ;  /* 0x0000ec00ff097b82 */ /* 0x000e620000000800 */
[----:B------:R-:W1:Y:S01]  /*00f0*/  LDCU UR12, c[0x0][0x3ac] ;  /* 0x00007580ff0c77ac */ /* 0x000e620008000800 */
[----:B------:R-:W-:Y:S02]  /*0100*/  IMAD.MOV.U32 R4, RZ, RZ, R2 ;  /* 0x000000ffff047224 */ /* 0x000fe400078e0002 */
[----:B------:R-:W-:Y:S01]  /*0110*/  IMAD.MOV.U32 R6, RZ, RZ, RZ ;  /* 0x000000ffff067224 */ /* 0x000fe200078e00ff */
[----:B------:R-:W2:Y:S03]  /*0120*/  LDCU UR4, c[0x0][0x39c] ;  /* 0x00007380ff0477ac */ /* 0x000ea60008000800 */
[----:B------:R-:W3:Y:S01]  /*0130*/  S2UR UR9, SR_CgaCtaId ;  /* 0x00000000000979c3 */ /* 0x000ee20000008800 */
[----:B------:R-:W2:Y:S01]  /*0140*/  LDCU.64 UR6, c[0x0][0x3a0] ;  /* 0x00007400ff0677ac */ /* 0x000ea20008000a00 */
[C---:B-1----:R-:W-:Y:S01]  /*0150*/  IMAD R5, R9.reuse, UR12, RZ ;  /* 0x0000000c09057c24 */ /* 0x042fe2000f8e02ff */
[----:B------:R-:W-:Y:S01]  /*0160*/  ISETP.NE.AND P1, PT, R9, 0x1, PT ;  /* 0x000000010900780c */ /* 0x000fe20003f25270 */
[----:B--2---:R-:W-:-:S03]  /*0170*/  UIMAD.WIDE UR4, UR6, UR4, URZ ;  /* 0x00000004060472a5 */ /* 0x004fc6000f8e02ff */
[----:B------:R-:W-:Y:S01]  /*0180*/  ISETP.NE.AND P0, PT, R5, 0x1, PT ;  /* 0x000000010500780c */ /* 0x000fe20003f05270 */
[----:B------:R-:W-:Y:S02]  /*0190*/  USHF.R.S32.HI UR10, URZ, 0x1f, UR7 ;  /* 0x0000001fff0a7899 */ /* 0x000fe40008011407 */
[----:B------:R-:W-:Y:S02]  /*01a0*/  UIMAD UR11, UR5, UR7, URZ ;  /* 0x00000007050b72a4 */ /* 0x000fe4000f8e02ff */
[----:B------:R-:W-:Y:S02]  /*01b0*/  UIMAD.WIDE.U32 UR6, UR4, UR7, URZ ;  /* 0x00000007040672a5 */ /* 0x000fe4000f8e00ff */
[----:B------:R-:W-:Y:S01]  /*01c0*/  UIMAD UR10, UR4, UR10, UR11 ;  /* 0x0000000a040a72a4 */ /* 0x000fe2000f8e020b */
[----:B------:R-:W-:Y:S02]  /*01d0*/  UMOV UR5, 0x400 ;  /* 0x0000040000057882 */ /* 0x000fe40000000000 */
[----:B---3--:R-:W-:-:S02]  /*01e0*/  ULEA UR11, UR9, UR5, 0x18 ;  /* 0x00000005090b7291 */ /* 0x008fc4000f8ec0ff */
[----:B------:R-:W-:Y:S01]  /*01f0*/  UIADD3 UR10, UPT, UPT, UR7, UR10, URZ ;  /* 0x0000000a070a7290 */ /* 0x000fe2000fffe0ff */
[----:B------:R-:W-:Y:S11]  /*0200*/  @!P0 BRA `(.L_x_2) ;  /* 0x0000000000488947 */ /* 0x000ff60003800000 */
[----:B------:R-:W1:Y:S02]  /*0210*/  LDC R7, c[0x0][0x3c8] ;  /* 0x0000f200ff077b82 */ /* 0x000e640000000800 */
[----:B-1----:R-:W-:-:S13]  /*0220*/  ISETP.NE.AND P0, PT, R7, RZ, PT ;  /* 0x000000ff0700720c */ /* 0x002fda0003f05270 */
[----:B------:R-:W1:Y:S01]  /*0230*/  @!P0 LDC R11, c[0x0][0x3cc] ;  /* 0x0000f300ff0b8b82 */ /* 0x000e620000000800 */
[----:B------:R-:W-:-:S05]  /*0240*/  @!P0 VIADD R3, R5, 0xffffffff ;  /* 0xffffffff05038836 */ /* 0x000fca0000000000 */
[----:B------:R-:W-:Y:S02]  /*0250*/  @!P0 LOP3.LUT R6, R4, R3, RZ, 0xc0, !PT ;  /* 0x0000000304068212 */ /* 0x000fe400078ec0ff */
[----:B-1----:R-:W-:-:S05]  /*0260*/  @!P0 SHF.R.S32.HI R2, RZ, R11, R4 ;  /* 0x0000000bff028219 */ /* 0x002fca0000011404 */
[----:B------:R-:W-:Y:S01]  /*0270*/  @!P0 IMAD.MOV.U32 R4, RZ, RZ, R2 ;  /* 0x000000ffff048224 */ /* 0x000fe200078e0002 */
[----:B------:R-:W-:Y:S06]  /*0280*/  @!P0 BRA `(.L_x_2) ;  /* 0x0000000000288947 */ /* 0x000fec0003800000 */
[----:B------:R-:W1:Y:S01]  /*0290*/  LDCU UR4, c[0x0][0x3cc] ;  /* 0x00007980ff0477ac */ /* 0x000e620008000800 */
[----:B------:R-:W-:Y:S01]  /*02a0*/  SHF.R.S32.HI R6, RZ, 0x1f, R4 ;  /* 0x0000001fff067819 */ /* 0x000fe20000011404 */
[----:B------:R-:W-:-:S04]  /*02b0*/  IMAD.WIDE.U32 R2, R4, R7, RZ ;  /* 0x0000000704027225 */ /* 0x000fc800078e00ff */
[----:B------:R-:W-:Y:S02]  /*02c0*/  IMAD R7, R6, R7, RZ ;  /* 0x0000000706077224 */ /* 0x000fe400078e02ff */
[----:B------:R-:W-:Y:S02]  /*02d0*/  IMAD.MOV R5, RZ, RZ, -R5 ;  /* 0x000000ffff057224 */ /* 0x000fe400078e0a05 */
[----:B------:R-:W-:Y:S01]  /*02e0*/  IMAD.IADD R3, R3, 0x1, R7 ;  /* 0x0000000103037824 */ /* 0x000fe200078e0207 */
[----:B-1----:R-:W-:-:S06]  /*02f0*/  UIADD3 UR4, UPT, UPT, UR4, 0x20, URZ ;  /* 0x0000002004047890 */ /* 0x002fcc000fffe0ff */
[----:B------:R-:W-:-:S05]  /*0300*/  SHF.R.U64 R3, R2, UR4, R3 ;  /* 0x0000000402037c19 */ /* 0x000fca0008001203 */
[----:B------:R-:W-:Y:S02]  /*0310*/  IMAD R6, R3, R5, R4 ;  /* 0x0000000503067224 */ /* 0x000fe400078e0204 */
[----:B------:R-:W-:-:S07]  /*0320*/  IMAD.MOV.U32 R4, RZ, RZ, R3 ;  /* 0x000000ffff047224 */ /* 0x000fce00078e0003 */
.L_x_2:
[----:B------:R-:W-:Y:S01]  /*0330*/  IMAD.MOV.U32 R5, RZ, RZ, RZ ;  /* 0x000000ffff057224 */ /* 0x000fe200078e00ff */
[----:B------:R-:W-:Y:S06]  /*0340*/  @!P1 BRA `(.L_x_3) ;  /* 0x0000000000489947 */ /* 0x000fec0003800000 */
        /* <DEDUP_REMOVED lines=11> */
[----:B------:R-:W-:-:S04]  /*0400*/  IMAD R5, R5, R7, RZ ;  /* 0x0000000705057224 */ /* 0x000fc800078e02ff */
[----:B------:R-:W-:Y:S01]  /*0410*/  IMAD.IADD R3, R3, 0x1, R5 ;  /* 0x0000000103037824 */ /* 0x000fe200078e0205 */
[----:B-1----:R-:W-:-:S06]  /*0420*/  UIADD3 UR4, UPT, UPT, UR4, 0x20, URZ ;  /* 0x0000002004047890 */ /* 0x002fcc000fffe0ff */
[----:B------:R-:W-:-:S05]  /*0430*/  SHF.R.U64 R2, R2, UR4, R3 ;  /* 0x0000000402027c19 */ /* 0x000fca0008001203 */
[----:B------:R-:W-:-:S04]  /*0440*/  IMAD.MOV R5, RZ, RZ, -R2 ;  /* 0x000000ffff057224 */ /* 0x000fc800078e0a02 */
[----:B------:R-:W-:Y:S02]  /*0450*/  IMAD R5, R9, R5, R6 ;  /* 0x0000000509057224 */ /* 0x000fe400078e0206 */
[----:B------:R-:W-:-:S07]  /*0460*/  IMAD.MOV.U32 R6, RZ, RZ, R2 ;  /* 0x000000ffff067224 */ /* 0x000fce00078e0002 */
.L_x_3:
[----:B------:R-:W-:Y:S01]  /*0470*/  SHF.R.S32.HI R2, RZ, 0x1f, R4 ;  /* 0x0000001fff027819 */ /* 0x000fe20000011404 */
[----:B------:R-:W-:Y:S01]  /*0480*/  IMAD R3, R4, UR10, RZ ;  /* 0x0000000a04037c24 */ /* 0x000fe2000f8e02ff */
[----:B------:R-:W-:Y:S02]  /*0490*/  UIADD3 UR4, UPT, UPT, UR5, 0x200, URZ ;  /* 0x0000020005047890 */ /* 0x000fe4000fffe0ff */
[----:B------:R-:W-:Y:S01]  /*04a0*/  UIADD3 UR5, UPT, UPT, UR5, 0x300, URZ ;  /* 0x0000030005057890 */ /* 0x000fe2000fffe0ff */
[----:B------:R-:W-:Y:S01]  /*04b0*/  IMAD R7, R2, UR6, R3 ;  /* 0x0000000602077c24 */ /* 0x000fe2000f8e0203 */
[----:B------:R-:W-:Y:S01]  /*04c0*/  ULEA UR4, UR9, UR4, 0x18 ;  /* 0x0000000409047291 */ /* 0x000fe2000f8ec0ff */
[----:B------:R-:W-:Y:S01]  /*04d0*/  IMAD.WIDE.U32 R2, R4, UR6, RZ ;  /* 0x0000000604027c25 */ /* 0x000fe2000f8e00ff */
[----:B------:R-:W-:-:S03]  /*04e0*/  ULEA UR5, UR9, UR5, 0x18 ;  /* 0x0000000509057291 */ /* 0x000fc6000f8ec0ff */
[----:B------:R-:W-:Y:S01]  /*04f0*/  IMAD.IADD R3, R3, 0x1, R7 ;  /* 0x0000000103037824 */ /* 0x000fe200078e0207 */
[C---:B------:R-:W-:Y:S02]  /*0500*/  LEA R7, R0.reuse, UR11, 0x3 ;  /* 0x0000000b00077c11 */ /* 0x040fe4000f8e18ff */
[C---:B------:R-:W-:Y:S02]  /*0510*/  LEA R9, R0.reuse, UR4, 0x2 ;  /* 0x0000000400097c11 */ /* 0x040fe4000f8e10ff */
[----:B------:R-:W-:Y:S01]  /*0520*/  LEA R4, R0, UR5, 0x2 ;  /* 0x0000000500047c11 */ /* 0x000fe2000f8e10ff */
[----:B------:R1:W-:Y:S04]  /*0530*/  STS.64 [R7], R2 ;  /* 0x0000000207007388 */ /* 0x0003e80000000a00 */
[----:B------:R1:W-:Y:S04]  /*0540*/  STS [R9], R6 ;  /* 0x0000000609007388 */ /* 0x0003e80000000800 */
[----:B------:R1:W-:Y:S02]  /*0550*/  STS [R4], R5 ;  /* 0x0000000504007388 */ /* 0x0003e40000000800 */
.L_x_1:
[----:B------:R-:W-:Y:S05]  /*0560*/  BSYNC.RECONVERGENT B0 ;  /* 0x0000000000007941 */ /* 0x000fea0003800200 */
.L_x_0:
[----:B------:R-:W2:Y:S01]  /*0570*/  LDC R57, c[0x0][0x3a4] ;  /* 0x0000e900ff397b82 */ /* 0x000ea20000000800 */
[----:B------:R-:W2:Y:S01]  /*0580*/  LDCU UR5, c[0x0][0x3b8] ;  /* 0x00007700ff0577ac */ /* 0x000ea20008000800 */
[----:B------:R-:W-:Y:S01]  /*0590*/  IMAD.SHL.U32 R58, R0, 0x8, RZ ;  /* 0x00000008003a7824 */ /* 0x000fe200078e00ff */
[----:B------:R-:W-:Y:S01]  /*05a0*/  SHF.R.U32.HI R56, RZ, 0x3, R0 ;  /* 0x00000003ff387819 */ /* 0x000fe20000011600 */
[----:B-1----:R-:W-:Y:S01]  /*05b0*/  IMAD.MOV.U32 R2, RZ, RZ, RZ ;  /* 0x000000ffff027224 */ /* 0x002fe200078e00ff */
[----:B------:R-:W1:Y:S01]  /*05c0*/  LDCU UR4, c[0x0][0x3a8] ;  /* 0x00007500ff0477ac */ /* 0x000e620008000800 */
[----:B------:R-:W-:Y:S02]  /*05d0*/  CS2R R6, SRZ ;  /* 0x0000000000067805 */ /* 0x000fe4000001ff00 */
[----:B------:R-:W-:Y:S02]  /*05e0*/  LOP3.LUT R3, R58, 0x38, RZ, 0xc0, !PT ;  /* 0x000000383a037812 */ /* 0x000fe400078ec0ff */
[----:B------:R-:W-:-:S02]  /*05f0*/  CS2R R4, SRZ ;  /* 0x0000000000047805 */ /* 0x000fc4000001ff00 */
[----:B------:R-:W-:Y:S02]  /*0600*/  CS2R R18, SRZ ;  /* 0x0000000000127805 */ /* 0x000fe4000001ff00 */
[----:B------:R-:W-:Y:S02]  /*0610*/  CS2R R16, SRZ ;  /* 0x0000000000107805 */ /* 0x000fe4000001ff00 */
[----:B------:R-:W-:Y:S02]  /*0620*/  CS2R R14, SRZ ;  /* 0x00000000000e7805 */ /* 0x000fe4000001ff00 */
[----:B------:R-:W-:Y:S02]  /*0630*/  CS2R R12, SRZ ;  /* 0x00000000000c7805 */ /* 0x000fe4000001ff00 */
[----:B------:R-:W-:Y:S02]  /*0640*/  CS2R R26, SRZ ;  /* 0x00000000001a7805 */ /* 0x000fe4000001ff00 */
        /* <DEDUP_REMOVED lines=8> */
[----:B------:R-:W-:Y:S01]  /*06d0*/  CS2R R40, SRZ ;  /* 0x0000000000287805 */ /* 0x000fe2000001ff00 */
[----:B------:R-:W-:Y:S01]  /*06e0*/  IMAD.IADD R3, R60, 0x1, R3 ;  /* 0x000000013c037824 */ /* 0x000fe200078e0203 */
[----:B------:R-:W3:Y:S01]  /*06f0*/  LDCU.64 UR6, c[0x0][0x358] ;  /* 0x00006b00ff0677ac */ /* 0x000ee20008000a00 */
[----:B--2---:R-:W-:Y:S01]  /*0700*/  IMAD R57, R57, UR5, RZ ;  /* 0x0000000539397c24 */ /* 0x004fe2000f8e02ff */
[----:B------:R-:W2:Y:S01]  /*0710*/  LDCU UR18, c[0x0][0x3a8] ;  /* 0x00007500ff1277ac */ /* 0x000ea20008000800 */
[----:B------:R-:W4:Y:S01]  /*0720*/  LDCU UR16, c[0x0][0x39c] ;  /* 0x00007380ff1077ac */ /* 0x000f220008000800 */
[----:B------:R-:W2:Y:S01]  /*0730*/  LDCU UR9, c[0x0][0x3e0] ;  /* 0x00007c00ff0977ac */ /* 0x000ea20008000800 */
[----:B------:R-:W2:Y:S01]  /*0740*/  LDCU UR11, c[0x0][0x3e4] ;  /* 0x00007c80ff0b77ac */ /* 0x000ea20008000800 */
[----:B------:R-:W2:Y:S01]  /*0750*/  LDCU UR10, c[0x0][0x3bc] ;  /* 0x00007780ff0a77ac */ /* 0x000ea20008000800 */
[----:B------:R-:W2:Y:S01]  /*0760*/  LDCU UR17, c[0x0][0x3a0] ;  /* 0x00007400ff1177ac */ /* 0x000ea20008000800 */
[----:B------:R-:W2:Y:S01]  /*0770*/  LDCU.64 UR12, c[0x0][0x380] ;  /* 0x00007000ff0c77ac */ /* 0x000ea20008000a00 */
[----:B------:R-:W2:Y:S01]  /*0780*/  LDCU.64 UR14, c[0x0][0x388] ;  /* 0x00007100ff0e77ac */ /* 0x000ea20008000a00 */
[----:B-1----:R-:W-:Y:S01]  /*0790*/  USHF.R.S32.HI UR4, URZ, 0x1f, UR4 ;  /* 0x0000001fff047899 */ /* 0x002fe20008011404 */
[----:B---3--:R-:W-:Y:S11]  /*07a0*/  BAR.SYNC.DEFER_BLOCKING 0x0 ;  /* 0x0000000000007b1d */ /* 0x008ff60000010000 */
.L_x_21:
[----:B------:R-:W-:-:S13]  /*07b0*/  ISETP.GT.U32.AND P0, PT, R2, 0x7, PT ;  /* 0x000000070200780c */ /* 0x000fda0003f04070 */
[----:B-1-3--:R-:W-:Y:S05]  /*07c0*/  @P0 BRA `(.L_x_4) ;  /* 0x0000000800c80947 */ /* 0x00afea0003800000 */
[----:B------:R-:W-:Y:S01]  /*07d0*/  ISETP.GT.U32.AND P0, PT, R0, 0xff, PT ;  /* 0x000000ff0000780c */ /* 0x000fe20003f04070 */
[----:B------:R-:W-:-:S12]  /*07e0*/  BSSY.RECONVERGENT B0, `(.L_x_5) ;  /* 0x00000af000007945 */ /* 0x000fd80003800200 */
[----:B------:R-:W-:Y:S05]  /*07f0*/  @P0 BRA `(.L_x_6) ;  /* 0x0000000800b40947 */ /* 0x000fea0003800000 */
[----:B------:R-:W1:Y:S01]  /*0800*/  S2R R21, SR_CgaCtaId ;  /* 0x0000000000157919 */ /* 0x000e620000008800 */
[----:B------:R-:W-:Y:S01]  /*0810*/  SHF.R.U32.HI R8, RZ, 0x2, R0 ;  /* 0x00000002ff087819 */ /* 0x000fe20000011600 */
[----:B------:R-:W-:Y:S01]  /*0820*/  VIADD R44, R2, 0x1 ;  /* 0x00000001022c7836 */ /* 0x000fe20000000000 */
[----:B------:R-:W-:Y:S01]  /*0830*/  MOV R20, 0x400 ;  /* 0x0000040000147802 */ /* 0x000fe20000000f00 */
[----:B------:R-:W-:Y:S01]  /*0840*/  BSSY.RECONVERGENT B1, `(.L_x_7) ;  /* 0x0000080000017945 */ /* 0x000fe20003800200 */
[----:B------:R-:W-:Y:S01]  /*0850*/  LOP3.LUT R11, R58, 0x18, RZ, 0xc0, !PT ;  /* 0x000000183a0b7812 */ /* 0x000fe200078ec0ff */
[----:B------:R-:W-:Y:S01]  /*0860*/  VIADD R9, R8, UR8 ;  /* 0x0000000808097c36 */ /* 0x000fe20008000000 */
[----:B------:R-:W-:Y:S01]  /*0870*/  LOP3.LUT R45, R44, 0x1, RZ, 0xc0, !PT ;  /* 0x000000012c2d7812 */ /* 0x000fe200078ec0ff */
[----:B------:R-:W-:Y:S02]  /*0880*/  VIADD R46, R20, 0x400 ;  /* 0x00000400142e7836 */ /* 0x000fe40000000000 */
[----:B------:R-:W-:Y:S01]  /*0890*/  IMAD R8, R8, 0x28, R11 ;  /* 0x0000002808087824 */ /* 0x000fe200078e020b */
[----:B------:R-:W-:-:S03]  /*08a0*/  ISETP.GT.AND P0, PT, R9, 0xfff, PT ;  /* 0x00000fff0900780c */ /* 0x000fc60003f04270 */
[----:B------:R-:W-:Y:S01]  /*08b0*/  IMAD R47, R45, 0xa00, R8 ;  /* 0x00000a002d2f7824 */ /* 0x000fe200078e0208 */
[----:B-1----:R-:W-:-:S05]  /*08c0*/  LEA R46, R21, R46, 0x18 ;  /* 0x0000002e152e7211 */ /* 0x002fca00078ec0ff */
[----:B------:R-:W-:-:S04]  /*08d0*/  IMAD R47, R47, 0x2, R46 ;  /* 0x000000022f2f7824 */ /* 0x000fc800078e022e */
[----:B------:R-:W-:Y:S05]  /*08e0*/  @P0 BRA `(.L_x_8) ;  /* 0x0000000400cc0947 */ /* 0x000fea0003800000 */
[----:B------:R-:W-:Y:S01]  /*08f0*/  VIADD R10, R20, 0x200 ;  /* 0x00000200140a7836 */ /* 0x000fe20000000000 */
[----:B------:R-:W-:Y:S01]  /*0900*/  LOP3.LUT R8, R0, 0x3fc, RZ, 0xc0, !PT ;  /* 0x000003fc00087812 */ /* 0x000fe200078ec0ff */
[----:B------:R-:W-:Y:S01]  /*0910*/  VIADD R22, R20, 0x300 ;  /* 0x0000030014167836 */ /* 0x000fe20000000000 */
[C---:B------:R-:W-:Y:S01]  /*0920*/  LEA R20, R21.reuse, R20, 0x18 ;  /* 0x0000001415147211 */ /* 0x040fe200078ec0ff */
[----:B------:R-:W-:Y:S01]  /*0930*/  IMAD.SHL.U32 R9, R0, 0x2, RZ ;  /* 0x0000000200097824 */ /* 0x000fe200078e00ff */
[C---:B------:R-:W-:Y:S01]  /*0940*/  LEA R23, R21.reuse, R10, 0x18 ;  /* 0x0000000a15177211 */ /* 0x040fe200078ec0ff */
[----:B------:R-:W-:Y:S01]  /*0950*/  IMAD R48, R44, 0x20, R11 ;  /* 0x000000202c307824 */ /* 0x000fe200078e020b */
[----:B------:R-:W-:Y:S01]  /*0960*/  LEA R51, R21, R22, 0x18 ;  /* 0x0000001615337211 */ /* 0x000fe200078ec0ff */
[----:B------:R-:W-:Y:S01]  /*0970*/  IMAD.MOV.U32 R50, RZ, RZ, RZ ;  /* 0x000000ffff327224 */ /* 0x000fe200078e00ff */
[----:B------:R-:W-:Y:S01]  /*0980*/  LOP3.LUT R9, R9, 0x7f8, RZ, 0xc0, !PT ;  /* 0x000007f809097812 */ /* 0x000fe200078ec0ff */
[--C-:B------:R-:W-:Y:S01]  /*0990*/  IMAD.IADD R10, R23, 0x1, R8.reuse ;  /* 0x00000001170a7824 */ /* 0x100fe200078e0208 */
[----:B------:R-:W-:Y:S01]  /*09a0*/  ISETP.NE.AND P0, PT, R57, 0x1, PT ;  /* 0x000000013900780c */ /* 0x000fe20003f05270 */
[----:B------:R-:W-:Y:S01]  /*09b0*/  IMAD.IADD R51, R51, 0x1, R8 ;  /* 0x0000000133337824 */ /* 0x000fe200078e0208 */
[----:B------:R-:W1:Y:S01]  /*09c0*/  LDC R23, c[0x0][0x3a4] ;  /* 0x0000e900ff177b82 */ /* 0x000e620000000800 */
[----:B------:R-:W-:Y:S01]  /*09d0*/  IMAD.IADD R20, R20, 0x1, R9 ;  /* 0x0000000114147824 */ /* 0x000fe200078e0209 */
[----:B------:R-:W2:Y:S04]  /*09e0*/  LDS R49, [R10] ;  /* 0x000000000a317984 */ /* 0x000ea80000000800 */
[----:B------:R-:W3:Y:S02]  /*09f0*/  LDS R51, [R51] ;  /* 0x0000000033337984 */ /* 0x000ee40000000800 */
[----:B------:R-:W2:Y:S02]  /*0a00*/  LDC.64 R8, c[0x0][0x3c0] ;  /* 0x0000f000ff087b82 */ /* 0x000ea40000000a00 */
[----:B------:R-:W2:Y:S01]  /*0a10*/  LDS.64 R20, [R20] ;  /* 0x0000000014147984 */ /* 0x000ea20000000a00 */
[----:B-1----:R-:W-:Y:S01]  /*0a20*/  ISETP.NE.AND P1, PT, R23, 0x1, PT ;  /* 0x000000011700780c */ /* 0x002fe20003f25270 */
[----:B--2---:R-:W-:-:S02]  /*0a30*/  IMAD R22, R49, UR10, -R8 ;  /* 0x0000000a31167c24 */ /* 0x004fc4000f8e0a08 */
[----:B---3--:R-:W-:Y:S01]  /*0a40*/  IMAD R8, R51, UR10, -R8 ;  /* 0x0000000a33087c24 */ /* 0x008fe2000f8e0a08 */
[----:B------:R-:W-:Y:S09]  /*0a50*/  @!P0 BRA `(.L_x_9) ;  /* 0x0000000000348947 */ /* 0x000ff20003800000 */
[----:B------:R-:W1:Y:S08]  /*0a60*/  LDC R51, c[0x0][0x3d8] ;  /* 0x0000f600ff337b82 */ /* 0x000e700000000800 */
[----:B------:R-:W2:Y:S01]  /*0a70*/  LDC R49, c[0x0][0x3dc] ;  /* 0x0000f700ff317b82 */ /* 0x000ea20000000800 */
[----:B-1----:R-:W-:-:S13]  /*0a80*/  ISETP.NE.AND P0, PT, R51, RZ, PT ;  /* 0x000000ff3300720c */ /* 0x002fda0003f05270 */
[----:B------:R-:W-:Y:S01]  /*0a90*/  @!P0 VIADD R11, R57, 0xffffffff ;  /* 0xffffffff390b8836 */ /* 0x000fe20000000000 */
[----:B--2---:R-:W-:Y:S01]  /*0aa0*/  @!P0 SHF.R.U32.HI R10, RZ, R49, R48 ;  /* 0x00000031ff0a8219 */ /* 0x004fe20000011630 */
[----:B------:R-:W-:-:S03]  /*0ab0*/  @P0 VIADD R49, R49, 0x20 ;  /* 0x0000002031310836 */ /* 0x000fc60000000000 */
[----:B------:R-:W-:Y:S01]  /*0ac0*/  @!P0 LOP3.LUT R50, R48, R11, RZ, 0xc0, !PT ;  /* 0x0000000b30328212 */ /* 0x000fe200078ec0ff */
[----:B------:R-:W-:-:S04]  /*0ad0*/  @!P0 IMAD.MOV.U32 R48, RZ, RZ, R10 ;  /* 0x000000ffff308224 */ /* 0x000fc800078e000a */
[----:B------:R-:W-:-:S05]  /*0ae0*/  @P0 IMAD.WIDE.U32 R10, R48, R51, RZ ;  /* 0x00000033300a0225 */ /* 0x000fca00078e00ff */
[----:B------:R-:W-:Y:S01]  /*0af0*/  @P0 SHF.R.U64 R49, R10, R49, R11 ;  /* 0x000000310a310219 */ /* 0x000fe2000000120b */
[----:B------:R-:W-:-:S04]  /*0b00*/  @P0 IMAD.MOV R10, RZ, RZ, -R57 ;  /* 0x000000ffff0a0224 */ /* 0x000fc800078e0a39 */
[----:B------:R-:W-:Y:S02]  /*0b10*/  @P0 IMAD R50, R49, R10, R48 ;  /* 0x0000000a31320224 */ /* 0x000fe400078e0230 */
[----:B------:R-:W-:-:S07]  /*0b20*/  @P0 IMAD.MOV.U32 R48, RZ, RZ, R49 ;  /* 0x000000ffff300224 */ /* 0x000fce00078e0031 */
.L_x_9:
[----:B------:R-:W-:Y:S01]  /*0b30*/  IMAD.MOV.U32 R49, RZ, RZ, RZ ;  /* 0x000000ffff317224 */ /* 0x000fe200078e00ff */
[----:B------:R-:W-:Y:S06]  /*0b40*/  @!P1 BRA `(.L_x_10) ;  /* 0x0000000000409947 */ /* 0x000fec0003800000 */
[----:B------:R-:W-:-:S13]  /*0b50*/  ISETP.NE.AND P0, PT, RZ, UR9, PT ;  /* 0x00000009ff007c0c */ /* 0x000fda000bf05270 */
[----:B------:R-:W1:Y:S01]  /*0b60*/  @!P0 LDC R11, c[0x0][0x3e4] ;  /* 0x0000f900ff0b8b82 */ /* 0x000e620000000800 */
[----:B------:R-:W-:-:S05]  /*0b70*/  @!P0 VIADD R49, R23, 0xffffffff ;  /* 0xffffffff17318836 */ /* 0x000fca0000000000 */
[----:B------:R-:W-:Y:S02]  /*0b80*/  @!P0 LOP3.LUT R49, R50, R49, RZ, 0xc0, !PT ;  /* 0x0000003132318212 */ /* 0x000fe400078ec0ff */
[----:B-1----:R-:W-:-:S05]  /*0b90*/  @!P0 SHF.R.S32.HI R10, RZ, R11, R50 ;  /* 0x0000000bff0a8219 */ /* 0x002fca0000011432 */
[----:B------:R-:W-:Y:S01]  /*0ba0*/  @!P0 IMAD.MOV.U32 R50, RZ, RZ, R10 ;  /* 0x000000ffff328224 */ /* 0x000fe200078e000a */
[----:B------:R-:W-:Y:S06]  /*0bb0*/  @!P0 BRA `(.L_x_10) ;  /* 0x0000000000248947 */ /* 0x000fec0003800000 */
[----:B------:R-:W-:Y:S01]  /*0bc0*/  SHF.R.S32.HI R10, RZ, 0x1f, R50 ;  /* 0x0000001fff0a7819 */ /* 0x000fe20000011432 */
[----:B------:R-:W-:-:S04]  /*0bd0*/  UIADD3 UR5, UPT, UPT, UR11, 0x20, URZ ;  /* 0x000000200b057890 */ /* 0x000fc8000fffe0ff */
[----:B------:R-:W-:Y:S02]  /*0be0*/  IMAD R49, R10, UR9, RZ ;  /* 0x000000090a317c24 */ /* 0x000fe4000f8e02ff */
[----:B------:R-:W-:-:S04]  /*0bf0*/  IMAD.WIDE.U32 R10, R50, UR9, RZ ;  /* 0x00000009320a7c25 */ /* 0x000fc8000f8e00ff */
[----:B------:R-:W-:-:S05]  /*0c00*/  IMAD.IADD R11, R11, 0x1, R49 ;  /* 0x000000010b0b7824 */ /* 0x000fca00078e0231 */
[----:B------:R-:W-:-:S05]  /*0c10*/  SHF.R.U64 R10, R10, UR5, R11 ;  /* 0x000000050a0a7c19 */ /* 0x000fca000800120b */
[----:B------:R-:W-:-:S04]  /*0c20*/  IMAD.MOV R49, RZ, RZ, -R10 ;  /* 0x000000ffff317224 */ /* 0x000fc800078e0a0a */
[----:B------:R-:W-:Y:S02]  /*0c30*/  IMAD R49, R23, R49, R50 ;  /* 0x0000003117317224 */ /* 0x000fe400078e0232 */
[----:B------:R-:W-:-:S07]  /*0c40*/  IMAD.MOV.U32 R50, RZ, RZ, R10 ;  /* 0x000000ffff327224 */ /* 0x000fce00078e000a */
.L_x_10:
[----:B------:R-:W-:Y:S01]  /*0c50*/  IADD3 R10, P2, PT, R20, R49, RZ ;  /* 0x00000031140a7210 */ /* 0x000fe20007f5e0ff */
[-C--:B------:R-:W-:Y:S02]  /*0c60*/  IMAD R22, R48, R9.reuse, R22 ;  /* 0x0000000930167224 */ /* 0x080fe400078e0216 */
[----:B------:R-:W-:Y:S01]  /*0c70*/  IMAD R9, R50, R9, R8 ;  /* 0x0000000932097224 */ /* 0x000fe200078e0208 */
[----:B------:R-:W-:Y:S02]  /*0c80*/  LEA.HI.X.SX32 R11, R49, R21, 0x1, P2 ;  /* 0x00000015310b7211 */ /* 0x000fe400010f0eff */
[----:B------:R-:W-:Y:S02]  /*0c90*/  LOP3.LUT P2, RZ, R23, 0x7, RZ, 0xc0, !PT ;  /* 0x0000000717ff7812 */ /* 0x000fe4000784c0ff */
[----:B------:R-:W-:Y:S02]  /*0ca0*/  ISETP.GE.AND P1, PT, R9, UR17, PT ;  /* 0x0000001109007c0c */ /* 0x000fe4000bf26270 */
[----:B----4-:R-:W-:-:S02]  /*0cb0*/  ISETP.GE.AND P0, PT, R22, UR16, PT ;  /* 0x0000001016007c0c */ /* 0x010fc4000bf06270 */
[----:B------:R-:W-:Y:S01]  /*0cc0*/  ISETP.GT.AND P1, PT, R9, -0x1, !P1 ;  /* 0xffffffff0900780c */ /* 0x000fe20004f24270 */
[C---:B------:R-:W-:Y:S01]  /*0cd0*/  IMAD R9, R22.reuse, UR17, R9 ;  /* 0x0000001116097c24 */ /* 0x040fe2000f8e0209 */
[----:B------:R-:W-:-:S03]  /*0ce0*/  ISETP.GT.AND P0, PT, R22, -0x1, !P0 ;  /* 0xffffffff1600780c */ /* 0x000fc60004704270 */
[----:B------:R-:W-:Y:S01]  /*0cf0*/  IMAD.WIDE R10, R9, R23, R10 ;  /* 0x00000017090a7225 */ /* 0x000fe200078e020a */
[----:B------:R-:W-:Y:S01]  /*0d00*/  PLOP3.LUT P0, PT, P0, P1, PT, 0x80, 0x8 ;  /* 0x000000000008781c */ /* 0x000fe20000703070 */
[----:B------:R-:W-:-:S12]  /*0d10*/  @P2 BRA `(.L_x_11) ;  /* 0x0000000000282947 */ /* 0x000fd80003800000 */
[----:B------:R-:W-:Y:S05]  /*0d20*/  @!P0 BRA `(.L_x_12) ;  /* 0x00000000001c8947 */ /* 0x000fea0003800000 */
[----:B------:R-:W-:-:S04]  /*0d30*/  LEA R8, P0, R10, UR12, 0x1 ;  /* 0x0000000c0a087c11 */ /* 0x000fc8000f8008ff */
[----:B------:R-:W-:-:S05]  /*0d40*/  LEA.HI.X R9, R10, UR13, R11, 0x1, P0 ;  /* 0x0000000d0a097c11 */ /* 0x000fca00080f0c0b */
[----:B------:R-:W-:Y:S01]  /*0d50*/  @!PT LDS RZ, [RZ] ;  /* 0x00000000fffff984 */ /* 0x000fe20000000800 */
[----:B------:R-:W-:Y:S01]  /*0d60*/  @!PT LDS RZ, [RZ] ;  /* 0x00000000fffff984 */ /* 0x000fe20000000800 */
[----:B------:R-:W-:Y:S01]  /*0d70*/  @!PT LDS RZ, [RZ] ;  /* 0x00000000fffff984 */ /* 0x000fe20000000800 */
[----:B------:R1:W-:Y:S01]  /*0d80*/  LDGSTS.E.128 [R47], desc[UR6][R8.64] ;  /* 0x00000000082f7fae */ /* 0x0003e2000b9a1806 */
[----:B------:R-:W-:Y:S05]  /*0d90*/  BRA `(.L_x_13) ;  /* 0x0000000000a87947 */ /* 0x000fea0003800000 */
.L_x_12:
[----:B------:R1:W-:Y:S01]  /*0da0*/  STS.128 [R47], RZ ;  /* 0x000000ff2f007388 */ /* 0x0003e20000000c00 */
[----:B------:R-:W-:Y:S05]  /*0db0*/  BRA `(.L_x_13) ;  /* 0x0000000000a07947 */ /* 0x000fea0003800000 */
.L_x_11:
[----:B------:R-:W-:Y:S05]  /*0dc0*/  @!P0 BRA `(.L_x_14) ;  /* 0x0000000000888947 */ /* 0x000fea0003800000 */
[----:B------:R-:W-:Y:S01]  /*0dd0*/  IMAD.IADD R49, R23, 0x1, -R49 ;  /* 0x0000000117317824 */ /* 0x000fe200078e0a31 */
[C---:B------:R-:W-:Y:S01]  /*0de0*/  LEA R22, P1, R10.reuse, UR12, 0x1 ;  /* 0x0000000c0a167c11 */ /* 0x040fe2000f8208ff */
[----:B------:R-:W-:Y:S01]  /*0df0*/  BSSY.RECONVERGENT B2, `(.L_x_15) ;  /* 0x000001a000027945 */ /* 0x000fe20003800200 */
[----:B------:R-:W-:Y:S02]  /*0e00*/  CS2R R8, SRZ ;  /* 0x0000000000087805 */ /* 0x000fe4000001ff00 */
[----:B------:R-:W-:Y:S02]  /*0e10*/  ISETP.GT.AND P0, PT, R49, 0x3, PT ;  /* 0x000000033100780c */ /* 0x000fe40003f04270 */
[----:B------:R-:W-:Y:S02]  /*0e20*/  LEA.HI.X R23, R10, UR13, R11, 0x1, P1 ;  /* 0x0000000d0a177c11 */ /* 0x000fe400088f0c0b */
[----:B------:R-:W-:-:S09]  /*0e30*/  CS2R R10, SRZ ;  /* 0x00000000000a7805 */ /* 0x000fd2000001ff00 */
[----:B------:R-:W-:Y:S05]  /*0e40*/  @P0 BRA `(.L_x_16) ;  /* 0x0000000000200947 */ /* 0x000fea0003800000 */
[----:B------:R-:W-:Y:S02]  /*0e50*/  ISETP.GE.AND P0, PT, R49, 0x1, PT ;  /* 0x000000013100780c */ /* 0x000fe40003f06270 */
[----:B------:R-:W-:-:S11]  /*0e60*/  CS2R R20, SRZ ;  /* 0x0000000000147805 */ /* 0x000fd6000001ff00 */
[----:B------:R-:W-:Y:S05]  /*0e70*/  @!P0 BRA `(.L_x_17) ;  /* 0x0000000000448947 */ /* 0x000fea0003800000 */
[----:B------:R1:W5:Y:S01]  /*0e80*/  LDG.E R20, desc[UR6][R22.64] ;  /* 0x0000000616147981 */ /* 0x000362000c1e1900 */
[----:B------:R-:W-:-:S13]  /*0e90*/  ISETP.NE.AND P0, PT, R49, 0x1, PT ;  /* 0x000000013100780c */ /* 0x000fda0003f05270 */
[----:B-1----:R-:W-:Y:S05]  /*0ea0*/  @!P0 BRA `(.L_x_17) ;  /* 0x0000000000388947 */ /* 0x002fea0003800000 */
[----:B------:R1:W5:Y:S01]  /*0eb0*/  LDG.E R21, desc[UR6][R22.64+0x4] ;  /* 0x0000040616157981 */ /* 0x000362000c1e1900 */
[----:B------:R-:W-:Y:S05]  /*0ec0*/  BRA `(.L_x_17) ;  /* 0x0000000000307947 */ /* 0x000fea0003800000 */
.L_x_16:
[----:B------:R-:W-:Y:S01]  /*0ed0*/  ISETP.GE.U32.AND P0, PT, R49, 0x8, PT ;  /* 0x000000083100780c */ /* 0x000fe20003f06070 */
[----:B------:R2:W5:-:S12]  /*0ee0*/  LDG.E.64 R20, desc[UR6][R22.64] ;  /* 0x0000000616147981 */ /* 0x000558000c1e1b00 */
[----:B------:R2:W5:Y:S01]  /*0ef0*/  @P0 LDG.E.128 R8, desc[UR6][R22.64+0x10] ;  /* 0x0000100616080981 */ /* 0x000562000c1e1d00 */
[----:B------:R-:W-:Y:S05]  /*0f00*/  @P0 BRA `(.L_x_17) ;  /* 0x0000000000200947 */ /* 0x000fea0003800000 */
[----:B------:R-:W-:-:S13]  /*0f10*/  ISETP.NE.AND P0, PT, R49, 0x4, PT ;  /* 0x000000043100780c */ /* 0x000fda0003f05270 */
[----:B------:R-:W-:Y:S05]  /*0f20*/  @!P0 BRA `(.L_x_17) ;  /* 0x0000000000188947 */ /* 0x000fea0003800000 */
[----:B-----5:R3:W5:Y:S01]  /*0f30*/  LDG.E R8, desc[UR6][R22.64+0x10] ;  /* 0x0000100616087981 */ /* 0x020762000c1e1900 */
[----:B------:R-:W-:-:S13]  /*0f40*/  ISETP.GE.U32.AND P0, PT, R49, 0x6, PT ;  /* 0x000000063100780c */ /* 0x000fda0003f06070 */
[----:B---3--:R-:W-:Y:S05]  /*0f50*/  @!P0 BRA `(.L_x_17) ;  /* 0x00000000000c8947 */ /* 0x008fea0003800000 */
[----:B------:R-:W-:Y:S01]  /*0f60*/  ISETP.NE.AND P0, PT, R49, 0x7, PT ;  /* 0x000000073100780c */ /* 0x000fe20003f05270 */
[----:B------:R3:W5:-:S12]  /*0f70*/  LDG.E R9, desc[UR6][R22.64+0x14] ;  /* 0x0000140616097981 */ /* 0x000758000c1e1900 */
[----:B------:R3:W5:Y:S02]  /*0f80*/  @!P0 LDG.E R10, desc[UR6][R22.64+0x18] ;  /* 0x00001806160a8981 */ /* 0x000764000c1e1900 */
.L_x_17:
[----:B------:R-:W-:Y:S05]  /*0f90*/  BSYNC.RECONVERGENT B2 ;  /* 0x0000000000027941 */ /* 0x000fea0003800200 */
.L_x_15:
[----:B-123-5:R-:W-:Y:S01]  /*0fa0*/  IMAD.MOV.U32 R22, RZ, RZ, R8 ;  /* 0x000000ffff167224 */ /* 0x02efe200078e0008 */
[----:B------:R1:W-:Y:S01]  /*0fb0*/  STS.64 [R47+0x10], R10 ;  /* 0x0000100a2f007388 */ /* 0x0003e20000000a00 */
[----:B------:R-:W-:-:S05]  /*0fc0*/  IMAD.MOV.U32 R23, RZ, RZ, R9 ;  /* 0x000000ffff177224 */ /* 0x000fca00078e0009 */
[----:B------:R1:W-:Y:S01]  /*0fd0*/  STS.128 [R47], R20 ;  /* 0x000000142f007388 */ /* 0x0003e20000000c00 */
[----:B------:R-:W-:Y:S05]  /*0fe0*/  BRA `(.L_x_13) ;  /* 0x0000000000147947 */ /* 0x000fea0003800000 */
.L_x_14:
[----:B------:R3:W-:Y:S04]  /*0ff0*/  STS.128 [R47], RZ ;  /* 0x000000ff2f007388 */ /* 0x0007e80000000c00 */
[----:B------:R3:W-:Y:S01]  /*1000*/  STS.64 [R47+0x10], RZ ;  /* 0x000010ff2f007388 */ /* 0x0007e20000000a00 */
[----:B------:R-:W-:Y:S05]  /*1010*/  BRA `(.L_x_13) ;  /* 0x0000000000087947 */ /* 0x000fea0003800000 */
.L_x_8:
[----:B------:R1:W-:Y:S04]  /*1020*/  STS.128 [R47], RZ ;  /* 0x000000ff2f007388 */ /* 0x0003e80000000c00 */
[----:B------:R1:W-:Y:S02]  /*1030*/  STS.64 [R47+0x10], RZ ;  /* 0x000010ff2f007388 */ /* 0x0003e40000000a00 */
.L_x_13:
[----:B--2-4-:R-:W-:Y:S05]  /*1040*/  BSYNC.RECONVERGENT B1 ;  /* 0x0000000000017941 */ /* 0x014fea0003800200 */
.L_x_7:
[----:B-1----:R-:W-:Y:S01]  /*1050*/  LOP3.LUT R9, R58, 0x38, RZ, 0xc0, !PT ;  /* 0x000000383a097812 */ /* 0x002fe200078ec0ff */
[----:B------:R-:W-:Y:S01]  /*1060*/  ULOP3.LUT UP0, URZ, UR18, 0x7, URZ, 0xc0, !UPT ;  /* 0x0000000712ff7892 */ /* 0x000fe2000f80c0ff */
[----:B------:R-:W-:Y:S02]  /*1070*/  IMAD R11, R44, 0x20, R56 ;  /* 0x000000202c0b7824 */ /* 0x000fe400078e0238 */
[----:B------:R-:W-:Y:S02]  /*1080*/  IMAD.MOV.U32 R8, RZ, RZ, R3 ;  /* 0x000000ffff087224 */ /* 0x000fe400078e0003 */
[----:B------:R-:W-:Y:S02]  /*1090*/  IMAD R10, R56, 0x48, R9 ;  /* 0x00000048380a7824 */ /* 0x000fe400078e0209 */
[----:B------:R-:W-:Y:S02]  /*10a0*/  IMAD.MOV.U32 R9, RZ, RZ, RZ ;  /* 0x000000ffff097224 */ /* 0x000fe400078e00ff */
[----:B------:R-:W-:-:S02]  /*10b0*/  IMAD R45, R45, 0x900, R10 ;  /* 0x000009002d2d7824 */ /* 0x000fc400078e020a */
[----:B------:R-:W-:-:S04]  /*10c0*/  IMAD.WIDE.U32 R8, R11, UR18, R8 ;  /* 0x000000120b087c25 */ /* 0x000fc8000f8e0008 */
[----:B------:R-:W-:Y:S02]  /*10d0*/  IMAD R11, R11, UR4, R9 ;  /* 0x000000040b0b7c24 */ /* 0x000fe4000f8e0209 */
[----:B---3--:R-:W-:Y:S01]  /*10e0*/  IMAD R47, R45, 0x2, R46 ;  /* 0x000000022d2f7824 */ /* 0x008fe200078e022e */
[----:B------:R-:W-:Y:S06]  /*10f0*/  BRA.U UP0, `(.L_x_18) ;  /* 0x00000001002c7547 */ /* 0x000fec000b800000 */
[----:B------:R-:W-:-:S13]  /*1100*/  ISETP.GE.AND P0, PT, R3, UR18, PT ;  /* 0x0000001203007c0c */ /* 0x000fda000bf06270 */
[----:B------:R-:W-:Y:S05]  /*1110*/  @P0 BRA `(.L_x_19) ;  /* 0x00000000001c0947 */ /* 0x000fea0003800000 */
[----:B------:R-:W-:-:S04]  /*1120*/  LEA R10, P0, R8, UR14, 0x1 ;  /* 0x0000000e080a7c11 */ /* 0x000fc8000f8008ff */
[----:B------:R-:W-:-:S05]  /*1130*/  LEA.HI.X R11, R8, UR15, R11, 0x1, P0 ;  /* 0x0000000f080b7c11 */ /* 0x000fca00080f0c0b */
[----:B------:R-:W-:Y:S01]  /*1140*/  @!PT LDS RZ, [RZ] ;  /* 0x00000000fffff984 */ /* 0x000fe20000000800 */
[----:B------:R-:W-:Y:S01]  /*1150*/  @!PT LDS RZ, [RZ] ;  /* 0x00000000fffff984 */ /* 0x000fe20000000800 */
[----:B------:R-:W-:Y:S01]  /*1160*/  @!PT LDS RZ, [RZ] ;  /* 0x00000000fffff984 */ /* 0x000fe20000000800 */
[----:B------:R1:W-:Y:S01]  /*1170*/  LDGSTS.E.128 [R47+0x2800], desc[UR6][R10.64] ;  /* 0x028000000a2f7fae */ /* 0x0003e2000b9a1806 */
[----:B------:R-:W-:Y:S05]  /*1180*/  BRA `(.L_x_6) ;  /* 0x0000000000507947 */ /* 0x000fea0003800000 */
.L_x_19:
[----:B------:R1:W-:Y:S01]  /*1190*/  STS.128 [R47+0x2800], RZ ;  /* 0x002800ff2f007388 */ /* 0x0003e20000000c00 */
[----:B------:R-:W-:Y:S05]  /*11a0*/  BRA `(.L_x_6) ;  /* 0x0000000000487947 */ /* 0x000fea0003800000 */
.L_x_18:
[----:B------:R-:W-:-:S13]  /*11b0*/  ISETP.GE.AND P0, PT, R3, UR18, PT ;  /* 0x0000001203007c0c */ /* 0x000fda000bf06270 */
[----:B------:R1:W-:Y:S01]  /*11c0*/  @P0 STS.128 [R47+0x2800], RZ ;  /* 0x002800ff2f000388 */ /* 0x0003e20000000c00 */
[----:B------:R-:W-:Y:S05]  /*11d0*/  @P0 BRA `(.L_x_6) ;  /* 0x00000000003c0947 */ /* 0x000fea0003800000 */
[----:B------:R-:W-:-:S04]  /*11e0*/  LEA R10, P0, R8, UR14, 0x1 ;  /* 0x0000000e080a7c11 */ /* 0x000fc8000f8008ff */
[----:B------:R-:W-:-:S05]  /*11f0*/  LEA.HI.X R11, R8, UR15, R11, 0x1, P0 ;  /* 0x0000000f080b7c11 */ /* 0x000fca00080f0c0b */
[----:B------:R-:W2:Y:S04]  /*1200*/  LDG.E.U16 R8, desc[UR6][R10.64] ;  /* 0x000000060a087981 */ /* 0x000ea8000c1e1500 */
[----:B------:R-:W2:Y:S04]  /*1210*/  LDG.E.U16 R9, desc[UR6][R10.64+0x2] ;  /* 0x000002060a097981 */ /* 0x000ea8000c1e1500 */
[----:B------:R-:W3:Y:S04]  /*1220*/  LDG.E.U16 R20, desc[UR6][R10.64+0x4] ;  /* 0x000004060a147981 */ /* 0x000ee8000c1e1500 */
[----:B------:R-:W3:Y:S04]  /*1230*/  LDG.E.U16 R21, desc[UR6][R10.64+0x6] ;  /* 0x000006060a157981 */ /* 0x000ee8000c1e1500 */
[----:B------:R-:W4:Y:S04]  /*1240*/  LDG.E.U16 R22, desc[UR6][R10.64+0x8] ;  /* 0x000008060a167981 */ /* 0x000f28000c1e1500 */
[----:B------:R-:W4:Y:S04]  /*1250*/  LDG.E.U16 R23, desc[UR6][R10.64+0xa] ;  /* 0x00000a060a177981 */ /* 0x000f28000c1e1500 */
[----:B------:R-:W5:Y:S04]  /*1260*/  LDG.E.U16 R44, desc[UR6][R10.64+0xc] ;  /* 0x00000c060a2c7981 */ /* 0x000f68000c1e1500 */
[----:B------:R4:W5:Y:S01]  /*1270*/  LDG.E.U16 R45, desc[UR6][R10.64+0xe] ;  /* 0x00000e060a2d7981 */ /* 0x000962000c1e1500 */
[----:B--2---:R-:W-:-:S02]  /*1280*/  PRMT R8, R8, 0x5410, R9 ;  /* 0x0000541008087816 */ /* 0x004fc40000000009 */
[----:B---3--:R-:W-:Y:S02]  /*1290*/  PRMT R9, R20, 0x5410, R21 ;  /* 0x0000541014097816 */ /* 0x008fe40000000015 */
[----:B----4-:R-:W-:Y:S02]  /*12a0*/  PRMT R10, R22, 0x5410, R23 ;  /* 0x00005410160a7816 */ /* 0x010fe40000000017 */
[----:B-----5:R-:W-:-:S05]  /*12b0*/  PRMT R11, R44, 0x5410, R45 ;  /* 0x000054102c0b7816 */ /* 0x020fca000000002d */
[----:B------:R3:W-:Y:S02]  /*12c0*/  STS.128 [R47+0x2800], R8 ;  /* 0x002800082f007388 */ /* 0x0007e40000000c00 */
.L_x_6:
[----:B--2-4-:R-:W-:Y:S05]  /*12d0*/  BSYNC.RECONVERGENT B0 ;  /* 0x0000000000007941 */ /* 0x014fea0003800200 */
.L_x_5:
[----:B------:R-:W0:Y:S02]  /*12e0*/  LDGDEPBAR ;  /* 0x00000000000079af */ /* 0x000e240000000000 */
.L_x_4:
[----:B------:R-:W-:-:S13]  /*12f0*/  ISETP.NE.AND P0, PT, R2, 0x9, PT ;  /* 0x000000090200780c */ /* 0x000fda0003f05270 */
[----:B------:R-:W-:Y:S05]  /*1300*/  @!P0 BRA `(.L_x_20) ;  /* 0x0000000400088947 */ /* 0x000fea0003800000 */
[----:B-1-3--:R-:W1:Y:S01]  /*1310*/  S2R R11, SR_LANEID ;  /* 0x00000000000b7919 */ /* 0x00ae620000000000 */
[----:B------:R-:W-:Y:S01]  /*1320*/  MOV R10, 0x400 ;  /* 0x00000400000a7802 */ /* 0x000fe20000000f00 */
[----:B------:R-:W-:-:S04]  /*1330*/  DEPBAR.LE SB0, 0x0 ;  /* 0x000080000000791a */ /* 0x000fc80000000000 */
[----:B------:R-:W3:Y:S01]  /*1340*/  S2R R21, SR_CgaCtaId ;  /* 0x0000000000157919 */ /* 0x000ee20000008800 */
[----:B------:R-:W-:Y:S01]  /*1350*/  VIADD R20, R10, 0x400 ;  /* 0x000004000a147836 */ /* 0x000fe20000000000 */
[----:B------:R-:W-:-:S05]  /*1360*/  LOP3.LUT R8, R2, 0x1, RZ, 0xc0, !PT ;  /* 0x0000000102087812 */ /* 0x000fca00078ec0ff */
[----:B------:R-:W-:-:S04]  /*1370*/  IMAD R53, R8, 0x4, R61 ;  /* 0x0000000408357824 */ /* 0x000fc800078e023d */
[----:B------:R-:W-:Y:S01]  /*1380*/  IMAD R53, R53, 0x280, RZ ;  /* 0x0000028035357824 */ /* 0x000fe200078e02ff */
[----:B-1----:R-:W-:Y:S02]  /*1390*/  SHF.R.U32.HI R9, RZ, 0x3, R11 ;  /* 0x00000003ff097819 */ /* 0x002fe4000001160b */
[----:B------:R-:W-:-:S03]  /*13a0*/  LOP3.LUT R10, R11, 0x7, RZ, 0xc0, !PT ;  /* 0x000000070b0a7812 */ /* 0x000fc600078ec0ff */
[----:B------:R-:W-:Y:S01]  /*13b0*/  IMAD.SHL.U32 R23, R9, 0x8, RZ ;  /* 0x0000000809177824 */ /* 0x000fe200078e00ff */
[----:B------:R-:W-:Y:S02]  /*13c0*/  SHF.R.U32.HI R9, RZ, 0x4, R11 ;  /* 0x00000004ff097819 */ /* 0x000fe4000001160b */
[----:B---3--:R-:W-:Y:S02]  /*13d0*/  LEA R20, R21, R20, 0x18 ;  /* 0x0000001415147211 */ /* 0x008fe400078ec0ff */
[----:B------:R-:W-:Y:S01]  /*13e0*/  LOP3.LUT R10, R23, 0x8, R10, 0xe2, !PT ;  /* 0x00000008170a7812 */ /* 0x000fe200078ee20a */
[----:B------:R-:W-:Y:S02]  /*13f0*/  IMAD.SHL.U32 R9, R9, 0x8, RZ ;  /* 0x0000000809097824 */ /* 0x000fe400078e00ff */
[----:B------:R-:W-:Y:S02]  /*1400*/  IMAD R63, R8, 0x1200, R20 ;  /* 0x00001200083f7824 */ /* 0x000fe400078e0214 */
[----:B------:R-:W-:-:S02]  /*1410*/  IMAD R52, R10, 0x28, R9 ;  /* 0x000000280a347824 */ /* 0x000fc400078e0209 */
[----:B------:R-:W-:Y:S02]  /*1420*/  IMAD R62, R10, 0x48, R9 ;  /* 0x000000480a3e7824 */ /* 0x000fe400078e0209 */
[----:B------:R-:W-:Y:S02]  /*1430*/  VIADD R9, R63, 0x2800 ;  /* 0x000028003f097836 */ /* 0x000fe40000000000 */
[----:B------:R-:W-:Y:S02]  /*1440*/  IMAD R53, R53, 0x2, R20 ;  /* 0x0000000235357824 */ /* 0x000fe400078e0214 */
[----:B------:R-:W-:Y:S02]  /*1450*/  VIADD R21, R63, 0x2820 ;  /* 0x000028203f157836 */ /* 0x000fe40000000000 */
[----:B------:R-:W-:Y:S01]  /*1460*/  IMAD.U32 R44, R62, 0x2, R9 ;  /* 0x000000023e2c7824 */ /* 0x000fe200078e0009 */
[----:B------:R-:W-:Y:S01]  /*1470*/  BAR.SYNC.DEFER_BLOCKING 0x0 ;  /* 0x0000000000007b1d */ /* 0x000fe20000010000 */
[----:B------:R-:W-:-:S02]  /*1480*/  IMAD.U32 R8, R52, 0x2, R53 ;  /* 0x0000000234087824 */ /* 0x000fc400078e0035 */
[----:B------:R-:W-:Y:S02]  /*1490*/  IMAD.U32 R20, R62, 0x2, R21 ;  /* 0x000000023e147824 */ /* 0x000fe400078e0015 */
[----:B------:R-:W-:Y:S02]  /*14a0*/  VIADD R53, R53, 0x20 ;  /* 0x0000002035357836 */ /* 0x000fe40000000000 */
[----:B------:R-:W-:Y:S04]  /*14b0*/  LDSM.16.M88.4 R8, [R8] ;  /* 0x000000000808783b */ /* 0x000fe80000000200 */
[----:B------:R-:W1:Y:S04]  /*14c0*/  LDSM.16.MT88.4 R44, [R44] ;  /* 0x000000002c2c783b */ /* 0x000e680000004200 */
[----:B------:R-:W3:Y:S01]  /*14d0*/  LDSM.16.MT88.4 R20, [R20] ;  /* 0x000000001414783b */ /* 0x000ee20000004200 */
[----:B-1----:R-:W-:Y:S01]  /*14e0*/  HMMA.16816.F32 R40, R8, R44, R40 ;  /* 0x0000002c0828723c */ /* 0x002fe20000001828 */
[----:B------:R-:W-:-:S04]  /*14f0*/  VIADD R45, R63, 0x2840 ;  /* 0x000028403f2d7836 */ /* 0x000fc80000000000 */
[----:B------:R-:W-:-:S03]  /*1500*/  IMAD.U32 R48, R62, 0x2, R45 ;  /* 0x000000023e307824 */ /* 0x000fc600078e002d */
[C---:B---3--:R-:W-:Y:S01]  /*1510*/  HMMA.16816.F32 R32, R8.reuse, R20, R32 ;  /* 0x000000140820723c */ /* 0x048fe20000001820 */
[C---:B------:R-:W-:Y:S02]  /*1520*/  VIADD R21, R63.reuse, 0x2860 ;  /* 0x000028603f157836 */ /* 0x040fe40000000000 */
[----:B------:R-:W1:Y:S01]  /*1530*/  LDSM.16.MT88.4 R48, [R48] ;  /* 0x000000003030783b */ /* 0x000e620000004200 */
[----:B------:R-:W-:Y:S02]  /*1540*/  IMAD.U32 R20, R52, 0x2, R53 ;  /* 0x0000000234147824 */ /* 0x000fe400078e0035 */
[----:B------:R-:W-:Y:S02]  /*1550*/  IMAD.U32 R44, R62, 0x2, R21 ;  /* 0x000000023e2c7824 */ /* 0x000fe400078e0015 */
[----:B------:R-:W-:Y:S01]  /*1560*/  HMMA.16816.F32 R36, R8, R46, R36 ;  /* 0x0000002e0824723c */ /* 0x000fe20000001824 */
[----:B------:R-:W-:-:S03]  /*1570*/  VIADD R21, R63, 0x3100 ;  /* 0x000031003f157836 */ /* 0x000fc60000000000 */
[----:B------:R-:W3:Y:S01]  /*1580*/  LDSM.16.MT88.4 R44, [R44] ;  /* 0x000000002c2c783b */ /* 0x000ee20000004200 */
[----:B------:R-:W-:-:S03]  /*1590*/  IMAD.U32 R52, R62, 0x2, R21 ;  /* 0x000000023e347824 */ /* 0x000fc600078e0015 */
[C---:B------:R-:W-:Y:S01]  /*15a0*/  HMMA.16816.F32 R28, R8.reuse, R22, R28 ;  /* 0x00000016081c723c */ /* 0x040fe2000000181c */
[----:B------:R-:W-:Y:S04]  /*15b0*/  LDSM.16.M88.4 R20, [R20] ;  /* 0x000000001414783b */ /* 0x000fe80000000200 */
[----:B------:R-:W5:Y:S03]  /*15c0*/  LDSM.16.MT88.4 R52, [R52] ;  /* 0x000000003434783b */ /* 0x000f660000004200 */
[C---:B-1----:R-:W-:Y:S08]  /*15d0*/  HMMA.16816.F32 R24, R8.reuse, R48, R24 ;  /* 0x000000300818723c */ /* 0x042ff00000001818 */
[C---:B------:R-:W-:Y:S08]  /*15e0*/  HMMA.16816.F32 R12, R8.reuse, R50, R12 ;  /* 0x00000032080c723c */ /* 0x040ff0000000180c */
[C---:B---3--:R-:W-:Y:S08]  /*15f0*/  HMMA.16816.F32 R16, R8.reuse, R44, R16 ;  /* 0x0000002c0810723c */ /* 0x048ff00000001810 */
[----:B------:R-:W-:Y:S01]  /*1600*/  HMMA.16816.F32 R4, R8, R46, R4 ;  /* 0x0000002e0804723c */ /* 0x000fe20000001804 */
[----:B------:R-:W-:-:S02]  /*1610*/  VIADD R9, R63, 0x3120 ;  /* 0x000031203f097836 */ /* 0x000fc40000000000 */
[C---:B------:R-:W-:Y:S02]  /*1620*/  VIADD R11, R63.reuse, 0x3140 ;  /* 0x000031403f0b7836 */ /* 0x040fe40000000000 */
[----:B------:R-:W-:Y:S02]  /*1630*/  VIADD R63, R63, 0x3160 ;  /* 0x000031603f3f7836 */ /* 0x000fe40000000000 */
[C---:B------:R-:W-:Y:S01]  /*1640*/  IMAD.U32 R48, R62.reuse, 0x2, R9 ;  /* 0x000000023e307824 */ /* 0x040fe200078e0009 */
[C---:B-----5:R-:W-:Y:S01]  /*1650*/  HMMA.16816.F32 R40, R20.reuse, R52, R40 ;  /* 0x000000341428723c */ /* 0x060fe20000001828 */
[C---:B------:R-:W-:Y:S02]  /*1660*/  IMAD.U32 R44, R62.reuse, 0x2, R11 ;  /* 0x000000023e2c7824 */ /* 0x040fe400078e000b */
[----:B------:R-:W-:Y:S02]  /*1670*/  IMAD.U32 R8, R62, 0x2, R63 ;  /* 0x000000023e087824 */ /* 0x000fe400078e003f */
[----:B------:R-:W1:Y:S03]  /*1680*/  LDSM.16.MT88.4 R48, [R48] ;  /* 0x000000003030783b */ /* 0x000e660000004200 */
[C---:B------:R-:W-:Y:S01]  /*1690*/  HMMA.16816.F32 R36, R20.reuse, R54, R36 ;  /* 0x000000361424723c */ /* 0x040fe20000001824 */
[----:B------:R-:W3:Y:S04]  /*16a0*/  LDSM.16.MT88.4 R44, [R44] ;  /* 0x000000002c2c783b */ /* 0x000ee80000004200 */
[----:B------:R-:W5:Y:S03]  /*16b0*/  LDSM.16.MT88.4 R8, [R8] ;  /* 0x000000000808783b */ /* 0x000f660000004200 */
[C---:B-1----:R-:W-:Y:S08]  /*16c0*/  HMMA.16816.F32 R32, R20.reuse, R48, R32 ;  /* 0x000000301420723c */ /* 0x042ff00000001820 */
[C---:B------:R-:W-:Y:S08]  /*16d0*/  HMMA.16816.F32 R28, R20.reuse, R50, R28 ;  /* 0x00000032141c723c */ /* 0x040ff0000000181c */
[C---:B---3--:R-:W-:Y:S08]  /*16e0*/  HMMA.16816.F32 R24, R20.reuse, R44, R24 ;  /* 0x0000002c1418723c */ /* 0x048ff00000001818 */
[C---:B------:R-:W-:Y:S08]  /*16f0*/  HMMA.16816.F32 R12, R20.reuse, R46, R12 ;  /* 0x0000002e140c723c */ /* 0x040ff0000000180c */
[C---:B-----5:R-:W-:Y:S08]  /*1700*/  HMMA.16816.F32 R16, R20.reuse, R8, R16 ;  /* 0x000000081410723c */ /* 0x060ff00000001810 */
[----:B------:R-:W-:-:S15]  /*1710*/  HMMA.16816.F32 R4, R20, R10, R4 ;  /* 0x0000000a1404723c */ /* 0x000fde0000001804 */
[----:B------:R-:W-:-:S05]  /*1720*/  NOP ;  /* 0x0000000000007918 */ /* 0x000fca0000000000 */
.L_x_20:
[----:B------:R-:W-:-:S05]  /*1730*/  VIADD R2, R2, 0x1 ;  /* 0x0000000102027836 */ /* 0x000fca0000000000 */
[----:B------:R-:W-:-:S13]  /*1740*/  ISETP.NE.AND P0, PT, R2, 0xa, PT ;  /* 0x0000000a0200780c */ /* 0x000fda0003f05270 */
[----:B------:R-:W-:Y:S05]  /*1750*/  @P0 BRA `(.L_x_21) ;  /* 0xfffffff000140947 */ /* 0x000fea000383ffff */
[----:B---3--:R-:W3:Y:S01]  /*1760*/  S2R R8, SR_CgaCtaId ;  /* 0x0000000000087919 */ /* 0x008ee20000008800 */
[----:B------:R-:W5:Y:S01]  /*1770*/  LDCU UR5, c[0x0][0x3a8] ;  /* 0x00007500ff0577ac */ /* 0x000f620008000800 */
[----:B------:R-:W-:Y:S01]  /*1780*/  MOV R2, 0x400 ;  /* 0x0000040000027802 */ /* 0x000fe20000000f00 */
[C---:B------:R-:W-:Y:S01]  /*1790*/  IMAD.SHL.U32 R20, R61.reuse, 0x400, RZ ;  /* 0x000004003d147824 */ /* 0x040fe200078e00ff */
[C---:B------:R-:W-:Y:S01]  /*17a0*/  LEA R21, R61.reuse, UR8, 0x4 ;  /* 0x000000083d157c11 */ /* 0x040fe2000f8e20ff */
[----:B------:R-:W-:Y:S01]  /*17b0*/  IMAD.SHL.U32 R61, R61, 0x200, RZ ;  /* 0x000002003d3d7824 */ /* 0x000fe200078e00ff */
[----:B------:R-:W-:Y:S01]  /*17c0*/  BSSY B0, `(.L_x_22) ;  /* 0x000008c000007945 */ /* 0x000fe20003800000 */
[----:B------:R-:W-:Y:S01]  /*17d0*/  VIADD R23, R2, 0x400 ;  /* 0x0000040002177836 */ /* 0x000fe20000000000 */
[----:B------:R-:W-:Y:S01]  /*17e0*/  LOP3.LUT R45, R58, 0x8, RZ, 0xc0, !PT ;  /* 0x000000083a2d7812 */ /* 0x000fe200078ec0ff */
[----:B------:R-:W-:Y:S01]  /*17f0*/  IMAD.SHL.U32 R2, R0, 0x10, RZ ;  /* 0x0000001000027824 */ /* 0x000fe200078e00ff */
[----:B------:R-:W-:-:S04]  /*1800*/  SHF.R.U32.HI R0, RZ, 0x1, R59 ;  /* 0x00000001ff007819 */ /* 0x000fc8000001163b */
[----:B------:R-:W-:Y:S01]  /*1810*/  LOP3.LUT R3, R2, 0x10, RZ, 0xc0, !PT ;  /* 0x0000001002037812 */ /* 0x000fe200078ec0ff */
[----:B------:R-:W-:Y:S01]  /*1820*/  BAR.SYNC.DEFER_BLOCKING 0x0 ;  /* 0x0000000000007b1d */ /* 0x000fe20000010000 */
[----:B-----5:R-:W-:-:S03]  /*1830*/  ISETP.GE.AND P0, PT, R60, UR5, PT ;  /* 0x000000053c007c0c */ /* 0x020fc6000bf06270 */
[----:B------:R-:W-:Y:S01]  /*1840*/  IMAD R22, R0, 0x20, R3 ;  /* 0x0000002000167824 */ /* 0x000fe200078e0203 */
[----:B------:R-:W-:Y:S01]  /*1850*/  ULOP3.LUT UR4, UR5, 0x7, URZ, 0xc0, !UPT ;  /* 0x0000000705047892 */ /* 0x000fe2000f8ec0ff */
[C---:B------:R-:W-:Y:S01]  /*1860*/  IMAD.IADD R0, R21.reuse, 0x1, R0 ;  /* 0x0000000115007824 */ /* 0x040fe200078e0200 */
[----:B------:R-:W-:-:S03]  /*1870*/  ISETP.GT.OR P0, PT, R21, 0xfff, P0 ;  /* 0x00000fff1500780c */ /* 0x000fc60000704670 */
[----:B------:R-:W-:Y:S01]  /*1880*/  IMAD.WIDE.U32 R2, R0, UR5, RZ ;  /* 0x0000000500027c25 */ /* 0x000fe2000f8e00ff */
[----:B------:R-:W-:Y:S02]  /*1890*/  SHF.R.S32.HI R9, RZ, 0x1f, R0 ;  /* 0x0000001fff097819 */ /* 0x000fe40000011400 */
[----:B---3--:R-:W-:-:S03]  /*18a0*/  LEA R23, R8, R23, 0x18 ;  /* 0x0000001708177211 */ /* 0x008fc600078ec0ff */
[----:B------:R-:W-:Y:S02]  /*18b0*/  IMAD R46, R9, UR5, R3 ;  /* 0x00000005092e7c24 */ /* 0x000fe4000f8e0203 */
[----:B------:R-:W-:-:S05]  /*18c0*/  IMAD.IADD R44, R23, 0x1, R20 ;  /* 0x00000001172c7824 */ /* 0x000fca00078e0214 */
[----:B------:R-:W-:Y:S01]  /*18d0*/  IADD3 R22, PT, PT, R22, R44, -R61 ;  /* 0x0000002c16167210 */ /* 0x000fe20007ffe83d */
[----:B------:R-:W-:Y:S06]  /*18e0*/  @P0 BRA `(.L_x_23) ;  /* 0x0000000400e40947 */ /* 0x000fec0003800000 */
[----:B------:R-:W3:Y:S01]  /*18f0*/  S2R R9, SR_LANEID ;  /* 0x0000000000097919 */ /* 0x000ee20000000000 */
[----:B-1----:R-:W-:Y:S01]  /*1900*/  IMAD R10, R59, 0x4, R20 ;  /* 0x000000043b0a7824 */ /* 0x002fe200078e0214 */
[----:B------:R-:W-:Y:S05]  /*1910*/  WARPSYNC.ALL ;  /* 0x0000000000007948 */ /* 0x000fea0003800000 */
[----:B------:R-:W-:Y:S01]  /*1920*/  BSSY.RECONVERGENT B1, `(.L_x_24) ;  /* 0x0000023000017945 */ /* 0x000fe20003800200 */
[----:B------:R-:W-:Y:S02]  /*1930*/  IADD3 R10, PT, PT, R10, 0x100, R23 ;  /* 0x000001000a0a7810 */ /* 0x000fe40007ffe017 */
[----:B---3--:R-:W-:-:S02]  /*1940*/  SHF.R.U32.HI R8, RZ, 0x2, R9 ;  /* 0x00000002ff087819 */ /* 0x008fc40000011609 */
[----:B------:R-:W-:-:S05]  /*1950*/  LOP3.LUT R9, R9, 0x3, RZ, 0xc0, !PT ;  /* 0x0000000309097812 */ /* 0x000fca00078ec0ff */
[----:B------:R-:W-:Y:S02]  /*1960*/  IMAD R9, R8, 0x8, R9 ;  /* 0x0000000808097824 */ /* 0x000fe400078e0209 */
[----:B------:R-:W-:Y:S02]  /*1970*/  IMAD.SHL.U32 R8, R59, 0x2, RZ ;  /* 0x000000023b087824 */ /* 0x000fe400078e00ff */
[----:B------:R-:W-:Y:S02]  /*1980*/  IMAD.U32 R11, R9, 0x8, R44 ;  /* 0x00000008090b7824 */ /* 0x000fe400078e002c */
[----:B------:R-:W-:Y:S01]  /*1990*/  IMAD.MOV.U32 R9, RZ, RZ, R59 ;  /* 0x000000ffff097224 */ /* 0x000fe200078e003b */
[----:B------:R-:W-:Y:S02]  /*19a0*/  LOP3.LUT R8, R61, R8, RZ, 0xfc, !PT ;  /* 0x000000083d087212 */ /* 0x000fe400078efcff */
[----:B------:R1:W-:Y:S02]  /*19b0*/  STS.64 [R11], R40 ;  /* 0x000000280b007388 */ /* 0x0003e40000000a00 */
[----:B------:R-:W-:-:S02]  /*19c0*/  IADD3 R8, PT, PT, R8, 0x80, R23 ;  /* 0x0000008008087810 */ /* 0x000fc40007ffe017 */
[----:B------:R1:W-:Y:S04]  /*19d0*/  STS.64 [R11+0x200], R42 ;  /* 0x0002002a0b007388 */ /* 0x0003e80000000a00 */
[----:B------:R1:W-:Y:S04]  /*19e0*/  STS.64 [R11+0x20], R36 ;  /* 0x000020240b007388 */ /* 0x0003e80000000a00 */
[----:B------:R1:W-:Y:S01]  /*19f0*/  STS.64 [R11+0x220], R38 ;  /* 0x000220260b007388 */ /* 0x0003e20000000a00 */
[----:B------:R-:W-:Y:S01]  /*1a00*/  NOP ;  /* 0x0000000000007918 */ /* 0x000fe20000000000 */
.L_x_25:
[----:B-1----:R-:W1:Y:S01]  /*1a10*/  LDS R11, [R10+-0x100] ;  /* 0xffff00000a0b7984 */ /* 0x002e620000000800 */
[C---:B------:R-:W-:Y:S01]  /*1a20*/  ISETP.GE.U32.AND P0, PT, R9.reuse, 0x80, PT ;  /* 0x000000800900780c */ /* 0x040fe20003f06070 */
[----:B------:R-:W-:Y:S01]  /*1a30*/  VIADD R9, R9, 0x80 ;  /* 0x0000008009097836 */ /* 0x000fe20000000000 */
[----:B-1----:R-:W-:-:S04]  /*1a40*/  F2FP.F16.F32.PACK_AB R11, RZ, R11 ;  /* 0x0000000bff0b723e */ /* 0x002fc800000000ff */
[----:B------:R-:W-:-:S05]  /*1a50*/  PRMT R36, R11, 0x7610, R36 ;  /* 0x000076100b247816 */ /* 0x000fca0000000024 */
[----:B------:R-:W-:Y:S04]  /*1a60*/  STS.U16 [R8+-0x80], R36 ;  /* 0xffff802408007388 */ /* 0x000fe80000000400 */
[----:B------:R-:W1:Y:S02]  /*1a70*/  LDS R11, [R10+-0x80] ;  /* 0xffff80000a0b7984 */ /* 0x000e640000000800 */
[----:B-1----:R-:W-:-:S04]  /*1a80*/  F2FP.F16.F32.PACK_AB R11, RZ, R11 ;  /* 0x0000000bff0b723e */ /* 0x002fc800000000ff */
[----:B------:R-:W-:-:S05]  /*1a90*/  PRMT R37, R11, 0x7610, R37 ;  /* 0x000076100b257816 */ /* 0x000fca0000000025 */
[----:B------:R-:W-:Y:S04]  /*1aa0*/  STS.U16 [R8+-0x40], R37 ;  /* 0xffffc02508007388 */ /* 0x000fe80000000400 */
[----:B------:R-:W1:Y:S02]  /*1ab0*/  LDS R11, [R10] ;  /* 0x000000000a0b7984 */ /* 0x000e640000000800 */
[----:B-1----:R-:W-:-:S04]  /*1ac0*/  F2FP.F16.F32.PACK_AB R11, RZ, R11 ;  /* 0x0000000bff0b723e */ /* 0x002fc800000000ff */
[----:B------:R-:W-:-:S05]  /*1ad0*/  PRMT R38, R11, 0x7610, R38 ;  /* 0x000076100b267816 */ /* 0x000fca0000000026 */
[----:B------:R-:W-:Y:S04]  /*1ae0*/  STS.U16 [R8], R38 ;  /* 0x0000002608007388 */ /* 0x000fe80000000400 */
[----:B------:R1:W3:Y:S02]  /*1af0*/  LDS R11, [R10+0x80] ;  /* 0x000080000a0b7984 */ /* 0x0002e40000000800 */
[----:B-1----:R-:W-:Y:S01]  /*1b00*/  VIADD R10, R10, 0x200 ;  /* 0x000002000a0a7836 */ /* 0x002fe20000000000 */
[----:B---3--:R-:W-:-:S05]  /*1b10*/  F2FP.F16.F32.PACK_AB R11, RZ, R11 ;  /* 0x0000000bff0b723e */ /* 0x008fca00000000ff */
[----:B------:R1:W-:Y:S02]  /*1b20*/  STS.U16 [R8+0x40], R11 ;  /* 0x0000400b08007388 */ /* 0x0003e40000000400 */
[----:B-1----:R-:W-:Y:S01]  /*1b30*/  VIADD R8, R8, 0x100 ;  /* 0x0000010008087836 */ /* 0x002fe20000000000 */
[----:B------:R-:W-:Y:S06]  /*1b40*/  @!P0 BRA `(.L_x_25) ;  /* 0xfffffffc00b08947 */ /* 0x000fec000383ffff */
[----:B--2-4-:R-:W-:Y:S05]  /*1b50*/  BSYNC.RECONVERGENT B1 ;  /* 0x0000000000017941 */ /* 0x014fea0003800200 */
.L_x_24:
[----:B------:R-:W-:Y:S01]  /*1b60*/  ISETP.GT.AND P0, PT, R0, 0xfff, PT ;  /* 0x00000fff0000780c */ /* 0x000fe20003f04270 */
[----:B------:R-:W-:-:S12]  /*1b70*/  NOP ;  /* 0x0000000000007918 */ /* 0x000fd80000000000 */
[----:B------:R-:W-:Y:S05]  /*1b80*/  @P0 BRA `(.L_x_23) ;  /* 0x00000004003c0947 */ /* 0x000fea0003800000 */
[----:B------:R-:W-:-:S04]  /*1b90*/  IMAD.IADD R37, R60, 0x1, R45 ;  /* 0x000000013c257824 */ /* 0x000fc800078e022d */
[----:B------:R-:W-:-:S05]  /*1ba0*/  VIADD R8, R37, 0x8 ;  /* 0x0000000825087836 */ /* 0x000fca0000000000 */
[----:B------:R-:W-:-:S04]  /*1bb0*/  ISETP.GT.AND P0, PT, R8, UR5, PT ;  /* 0x0000000508007c0c */ /* 0x000fc8000bf04270 */
[----:B------:R-:W-:-:S13]  /*1bc0*/  ISETP.EQ.AND P0, PT, RZ, UR4, !P0 ;  /* 0x00000004ff007c0c */ /* 0x000fda000c702270 */
[----:B------:R-:W-:Y:S05]  /*1bd0*/  @!P0 BRA `(.L_x_26) ;  /* 0x0000000000548947 */ /* 0x000fea0003800000 */
[----:B------:R-:W1:Y:S01]  /*1be0*/  LDS.128 R8, [R22] ;  /* 0x0000000016087984 */ /* 0x000e620000000c00 */
[----:B------:R-:W2:Y:S01]  /*1bf0*/  LDCU.64 UR8, c[0x0][0x390] ;  /* 0x00007200ff0877ac */ /* 0x000ea20008000a00 */
[----:B------:R-:W-:Y:S01]  /*1c00*/  IADD3 R37, P0, PT, R37, R2, RZ ;  /* 0x0000000225257210 */ /* 0x000fe20007f1e0ff */
[--C-:B-1----:R-:W-:Y:S02]  /*1c10*/  HADD2.F32 R38, -RZ, R8.reuse.H0_H0 ;  /* 0x20000008ff267230 */ /* 0x102fe40000004100 */
[----:B------:R-:W-:Y:S02]  /*1c20*/  HADD2.F32 R39, -RZ, R8.H1_H1 ;  /* 0x30000008ff277230 */ /* 0x000fe40000004100 */
[----:B------:R-:W-:Y:S02]  /*1c30*/  HADD2.F32 R40, -RZ, R9.H0_H0 ;  /* 0x20000009ff287230 */ /* 0x000fe40000004100 */
[----:B------:R-:W-:Y:S01]  /*1c40*/  IMAD.X R8, RZ, RZ, R46, P0 ;  /* 0x000000ffff087224 */ /* 0x000fe200000e062e */
[----:B--2---:R-:W-:Y:S01]  /*1c50*/  LEA R36, P0, R37, UR8, 0x1 ;  /* 0x0000000825247c11 */ /* 0x004fe2000f8008ff */
[----:B------:R-:W-:-:S02]  /*1c60*/  HADD2.F32 R41, -RZ, R10.H0_H0 ;  /* 0x2000000aff297230 */ /* 0x000fc40000004100 */
[----:B------:R-:W-:Y:S01]  /*1c70*/  HADD2.F32 R42, -RZ, R11.H0_H0 ;  /* 0x2000000bff2a7230 */ /* 0x000fe20000004100 */
[----:B------:R-:W-:Y:S01]  /*1c80*/  LEA.HI.X R37, R37, UR9, R8, 0x1, P0 ;  /* 0x0000000925257c11 */ /* 0x000fe200080f0c08 */
[----:B------:R-:W-:Y:S01]  /*1c90*/  HADD2.F32 R9, -RZ, R9.H1_H1 ;  /* 0x30000009ff097230 */ /* 0x000fe20000004100 */
[----:B------:R-:W-:Y:S01]  /*1ca0*/  F2FP.F16.F32.PACK_AB R8, R39, R38 ;  /* 0x000000262708723e */ /* 0x000fe200000000ff */
[----:B------:R-:W-:Y:S02]  /*1cb0*/  HADD2.F32 R10, -RZ, R10.H1_H1 ;  /* 0x3000000aff0a7230 */ /* 0x000fe40000004100 */
[----:B------:R-:W-:Y:S01]  /*1cc0*/  HADD2.F32 R11, -RZ, R11.H1_H1 ;  /* 0x3000000bff0b7230 */ /* 0x000fe20000004100 */
[----:B------:R-:W-:Y:S02]  /*1cd0*/  F2FP.F16.F32.PACK_AB R9, R9, R40 ;  /* 0x000000280909723e */ /* 0x000fe400000000ff */
[----:B------:R-:W-:Y:S02]  /*1ce0*/  F2FP.F16.F32.PACK_AB R10, R10, R41 ;  /* 0x000000290a0a723e */ /* 0x000fe400000000ff */
[----:B------:R-:W-:-:S05]  /*1cf0*/  F2FP.F16.F32.PACK_AB R11, R11, R42 ;  /* 0x0000002a0b0b723e */ /* 0x000fca00000000ff */
[----:B------:R3:W-:Y:S04]  /*1d00*/  STS.128 [R22], R8 ;  /* 0x0000000816007388 */ /* 0x0007e80000000c00 */
[----:B------:R3:W-:Y:S01]  /*1d10*/  STG.E.128 desc[UR6][R36.64], R8 ;  /* 0x0000000824007986 */ /* 0x0007e2000c101d06 */
[----:B------:R-:W-:Y:S05]  /*1d20*/  BRA `(.L_x_23) ;  /* 0x0000000000d47947 */ /* 0x000fea0003800000 */
.L_x_26:
[C---:B------:R-:W-:Y:S01]  /*1d30*/  ISETP.GE.AND P6, PT, R37.reuse, UR5, PT ;  /* 0x0000000525007c0c */ /* 0x040fe2000bfc6270 */
[----:B------:R-:W1:Y:S01]  /*1d40*/  LDCU.64 UR8, c[0x0][0x390] ;  /* 0x00007200ff0877ac */ /* 0x000e620008000a00 */
[C---:B------:R-:W-:Y:S01]  /*1d50*/  VIADD R10, R37.reuse, 0x2 ;  /* 0x00000002250a7836 */ /* 0x040fe20000000000 */
[C---:B------:R-:W-:Y:S01]  /*1d60*/  IADD3 R38, P0, PT, R37.reuse, R2, RZ ;  /* 0x0000000225267210 */ /* 0x040fe20007f1e0ff */
[C---:B------:R-:W-:Y:S02]  /*1d70*/  VIADD R8, R37.reuse, 0x1 ;  /* 0x0000000125087836 */ /* 0x040fe40000000000 */
[C---:B------:R-:W-:Y:S01]  /*1d80*/  VIADD R11, R37.reuse, 0x3 ;  /* 0x00000003250b7836 */ /* 0x040fe20000000000 */
[----:B------:R-:W-:Y:S01]  /*1d90*/  ISETP.GE.AND P4, PT, R10, UR5, PT ;  /* 0x000000050a007c0c */ /* 0x000fe2000bf86270 */
[----:B------:R-:W-:Y:S01]  /*1da0*/  IMAD.X R39, RZ, RZ, R46, P0 ;  /* 0x000000ffff277224 */ /* 0x000fe200000e062e */
[----:B------:R-:W-:Y:S01]  /*1db0*/  ISETP.GE.AND P5, PT, R8, UR5, PT ;  /* 0x0000000508007c0c */ /* 0x000fe2000bfa6270 */
[----:B------:R-:W-:Y:S01]  /*1dc0*/  VIADD R36, R37, 0x4 ;  /* 0x0000000425247836 */ /* 0x000fe20000000000 */
[----:B------:R-:W-:-:S02]  /*1dd0*/  ISETP.GE.AND P3, PT, R11, UR5, PT ;  /* 0x000000050b007c0c */ /* 0x000fc4000bf66270 */
[----:B------:R-:W2:Y:S02]  /*1de0*/  @!P6 LDS.U16 R9, [R22] ;  /* 0x000000001609e984 */ /* 0x000ea40000000400 */
[----:B------:R-:W-:Y:S02]  /*1df0*/  ISETP.GE.AND P2, PT, R36, UR5, PT ;  /* 0x0000000524007c0c */ /* 0x000fe4000bf46270 */
[----:B-1----:R-:W-:-:S03]  /*1e00*/  LEA R8, P0, R38, UR8, 0x1 ;  /* 0x0000000826087c11 */ /* 0x002fc6000f8008ff */
[----:B------:R-:W1:Y:S04]  /*1e10*/  @!P4 LDS.U16 R36, [R22+0x4] ;  /* 0x000004001624c984 */ /* 0x000e680000000400 */
[----:B------:R-:W3:Y:S01]  /*1e20*/  @!P5 LDS.U16 R11, [R22+0x2] ;  /* 0x00000200160bd984 */ /* 0x000ee20000000400 */
[----:B--2---:R-:W-:Y:S01]  /*1e30*/  @!P6 HADD2.F32 R10, -RZ, R9.H0_H0 ;  /* 0x20000009ff0ae230 */ /* 0x004fe20000004100 */
[----:B------:R-:W-:Y:S01]  /*1e40*/  LEA.HI.X R9, R38, UR9, R39, 0x1, P0 ;  /* 0x0000000926097c11 */ /* 0x000fe200080f0c27 */
[C---:B------:R-:W-:Y:S02]  /*1e50*/  VIADD R38, R37.reuse, 0x5 ;  /* 0x0000000525267836 */ /* 0x040fe40000000000 */
[C---:B------:R-:W-:Y:S01]  /*1e60*/  VIADD R39, R37.reuse, 0x6 ;  /* 0x0000000625277836 */ /* 0x040fe20000000000 */
[----:B------:R-:W-:Y:S01]  /*1e70*/  @!P6 F2FP.F16.F32.PACK_AB R10, RZ, R10 ;  /* 0x0000000aff0ae23e */ /* 0x000fe200000000ff */
[----:B------:R-:W-:Y:S01]  /*1e80*/  VIADD R37, R37, 0x7 ;  /* 0x0000000725257836 */ /* 0x000fe20000000000 */
[----:B------:R-:W-:Y:S01]  /*1e90*/  ISETP.GE.AND P1, PT, R38, UR5, PT ;  /* 0x0000000526007c0c */ /* 0x000fe2000bf26270 */
[----:B-1----:R-:W-:Y:S01]  /*1ea0*/  @!P4 HADD2.F32 R36, -RZ, R36.H0_H0 ;  /* 0x20000024ff24c230 */ /* 0x002fe20000004100 */
[----:B------:R-:W-:-:S02]  /*1eb0*/  PRMT R41, R10, 0x7610, R41 ;  /* 0x000076100a297816 */ /* 0x000fc40000000029 */
[----:B------:R-:W-:Y:S01]  /*1ec0*/  ISETP.GE.AND P0, PT, R39, UR5, PT ;  /* 0x0000000527007c0c */ /* 0x000fe2000bf06270 */
[----:B------:R-:W1:Y:S01]  /*1ed0*/  @!P3 LDS.U16 R10, [R22+0x6] ;  /* 0x00000600160ab984 */ /* 0x000e620000000400 */
[----:B---3--:R-:W-:Y:S01]  /*1ee0*/  @!P5 HADD2.F32 R11, -RZ, R11.H0_H0 ;  /* 0x2000000bff0bd230 */ /* 0x008fe20000004100 */
[----:B------:R-:W-:Y:S02]  /*1ef0*/  @!P4 F2FP.F16.F32.PACK_AB R36, RZ, R36 ;  /* 0x00000024ff24c23e */ /* 0x000fe400000000ff */
[----:B------:R-:W-:Y:S01]  /*1f00*/  @!P6 STG.E.U16 desc[UR6][R8.64], R41 ;  /* 0x000000290800e986 */ /* 0x000fe2000c101506 */
[----:B------:R-:W-:Y:S02]  /*1f10*/  ISETP.GE.AND P6, PT, R37, UR5, PT ;  /* 0x0000000525007c0c */ /* 0x000fe4000bfc6270 */
[----:B------:R-:W-:Y:S01]  /*1f20*/  @!P5 F2FP.F16.F32.PACK_AB R11, RZ, R11 ;  /* 0x0000000bff0bd23e */ /* 0x000fe200000000ff */
[----:B------:R-:W2:Y:S04]  /*1f30*/  @!P2 LDS.U16 R37, [R22+0x8] ;  /* 0x000008001625a984 */ /* 0x000ea80000000400 */
[----:B------:R-:W3:Y:S04]  /*1f40*/  @!P1 LDS.U16 R38, [R22+0xa] ;  /* 0x00000a0016269984 */ /* 0x000ee80000000400 */
[----:B------:R-:W4:Y:S04]  /*1f50*/  @!P0 LDS.U16 R39, [R22+0xc] ;  /* 0x00000c0016278984 */ /* 0x000f280000000400 */
[----:B------:R-:W5:Y:S04]  /*1f60*/  @!P6 LDS.U16 R40, [R22+0xe] ;  /* 0x00000e001628e984 */ /* 0x000f680000000400 */
[----:B------:R1:W-:Y:S04]  /*1f70*/  @!P5 STG.E.U16 desc[UR6][R8.64+0x2], R11 ;  /* 0x0000020b0800d986 */ /* 0x0003e8000c101506 */
[----:B------:R1:W-:Y:S02]  /*1f80*/  @!P4 STG.E.U16 desc[UR6][R8.64+0x4], R36 ;  /* 0x000004240800c986 */ /* 0x0003e4000c101506 */
[----:B-1----:R-:W-:-:S05]  /*1f90*/  @!P3 HADD2.F32 R10, -RZ, R10.H0_H0 ;  /* 0x2000000aff0ab230 */ /* 0x002fca0000004100 */
[----:B------:R-:W-:Y:S01]  /*1fa0*/  @!P3 F2FP.F16.F32.PACK_AB R10, RZ, R10 ;  /* 0x0000000aff0ab23e */ /* 0x000fe200000000ff */
[----:B--2---:R-:W-:-:S04]  /*1fb0*/  @!P2 HADD2.F32 R37, -RZ, R37.H0_H0 ;  /* 0x20000025ff25a230 */ /* 0x004fc80000004100 */
[----:B------:R1:W-:Y:S01]  /*1fc0*/  @!P3 STG.E.U16 desc[UR6][R8.64+0x6], R10 ;  /* 0x0000060a0800b986 */ /* 0x0003e2000c101506 */
[----:B---3--:R-:W-:Y:S01]  /*1fd0*/  @!P1 HADD2.F32 R38, -RZ, R38.H0_H0 ;  /* 0x20000026ff269230 */ /* 0x008fe20000004100 */
[----:B------:R-:W-:Y:S01]  /*1fe0*/  @!P2 F2FP.F16.F32.PACK_AB R37, RZ, R37 ;  /* 0x00000025ff25a23e */ /* 0x000fe200000000ff */
[----:B----4-:R-:W-:-:S03]  /*1ff0*/  @!P0 HADD2.F32 R39, -RZ, R39.H0_H0 ;  /* 0x20000027ff278230 */ /* 0x010fc60000004100 */
[----:B------:R-:W-:Y:S01]  /*2000*/  @!P1 F2FP.F16.F32.PACK_AB R38, RZ, R38 ;  /* 0x00000026ff26923e */ /* 0x000fe200000000ff */
[----:B------:R1:W-:Y:S01]  /*2010*/  @!P2 STG.E.U16 desc[UR6][R8.64+0x8], R37 ;  /* 0x000008250800a986 */ /* 0x0003e2000c101506 */
[----:B-----5:R-:W-:Y:S01]  /*2020*/  @!P6 HADD2.F32 R40, -RZ, R40.H0_H0 ;  /* 0x20000028ff28e230 */ /* 0x020fe20000004100 */
[----:B------:R-:W-:Y:S02]  /*2030*/  @!P0 F2FP.F16.F32.PACK_AB R39, RZ, R39 ;  /* 0x00000027ff27823e */ /* 0x000fe400000000ff */
[----:B------:R1:W-:Y:S02]  /*2040*/  @!P1 STG.E.U16 desc[UR6][R8.64+0xa], R38 ;  /* 0x00000a2608009986 */ /* 0x0003e4000c101506 */
[----:B------:R-:W-:Y:S02]  /*2050*/  @!P6 F2FP.F16.F32.PACK_AB R40, RZ, R40 ;  /* 0x00000028ff28e23e */ /* 0x000fe400000000ff */
[----:B------:R1:W-:Y:S04]  /*2060*/  @!P0 STG.E.U16 desc[UR6][R8.64+0xc], R39 ;  /* 0x00000c2708008986 */ /* 0x0003e8000c101506 */
[----:B------:R1:W-:Y:S02]  /*2070*/  @!P6 STG.E.U16 desc[UR6][R8.64+0xe], R40 ;  /* 0x00000e280800e986 */ /* 0x0003e4000c101506 */
.L_x_23:
[----:B--2-4-:R-:W-:Y:S05]  /*2080*/  BSYNC B0 ;  /* 0x0000000000007941 */ /* 0x014fea0003800000 */
.L_x_22:
[----:B------:R-:W2:Y:S01]  /*2090*/  LDCU.64 UR8, c[0x0][0x390] ;  /* 0x00007200ff0877ac */ /* 0x000ea20008000a00 */
[C---:B-1-3--:R-:W-:Y:S01]  /*20a0*/  VIADD R8, R60.reuse, 0x10 ;  /* 0x000000103c087836 */ /* 0x04afe20000000000 */
[----:B------:R-:W-:Y:S01]  /*20b0*/  BSSY B0, `(.L_x_27) ;  /* 0x0000078000007945 */ /* 0x000fe20003800000 */
[----:B------:R-:W-:-:S03]  /*20c0*/  IMAD.IADD R3, R60, 0x1, R45 ;  /* 0x000000013c037824 */ /* 0x000fc600078e022d */
[----:B------:R-:W-:Y:S02]  /*20d0*/  ISETP.GE.AND P0, PT, R8, UR5, PT ;  /* 0x0000000508007c0c */ /* 0x000fe4000bf06270 */
[----:B------:R-:W-:Y:S02]  /*20e0*/  IADD3 R3, P1, PT, R3, R2, RZ ;  /* 0x0000000203037210 */ /* 0x000fe40007f3e0ff */
[----:B------:R-:W-:-:S03]  /*20f0*/  ISETP.GT.OR P0, PT, R21, 0xfff, P0 ;  /* 0x00000fff1500780c */ /* 0x000fc60000704670 */
[----:B------:R-:W-:Y:S01]  /*2100*/  IMAD.X R46, RZ, RZ, R46, P1 ;  /* 0x000000ffff2e7224 */ /* 0x000fe200008e062e */
[----:B--2---:R-:W-:-:S04]  /*2110*/  LEA R2, P1, R3, UR8, 0x1 ;  /* 0x0000000803027c11 */ /* 0x004fc8000f8208ff */
[----:B------:R-:W-:-:S05]  /*2120*/  LEA.HI.X R3, R3, UR9, R46, 0x1, P1 ;  /* 0x0000000903037c11 */ /* 0x000fca00088f0c2e */
[----:B------:R-:W-:Y:S05]  /*2130*/  @P0 BRA `(.L_x_28) ;  /* 0x0000000400bc0947 */ /* 0x000fea0003800000 */
[----:B------:R-:W1:Y:S01]  /*2140*/  S2R R9, SR_LANEID ;  /* 0x0000000000097919 */ /* 0x000e620000000000 */
[----:B------:R-:W-:Y:S01]  /*2150*/  IMAD R40, R59, 0x4, R20 ;  /* 0x000000043b287824 */ /* 0x000fe200078e0214 */
[----:B------:R-:W-:Y:S05]  /*2160*/  WARPSYNC.ALL ;  /* 0x0000000000007948 */ /* 0x000fea0003800000 */
[----:B------:R-:W-:Y:S01]  /*2170*/  BSSY.RECONVERGENT B1, `(.L_x_29) ;  /* 0x0000023000017945 */ /* 0x000fe20003800200 */
[----:B------:R-:W-:Y:S01]  /*2180*/  IMAD.MOV.U32 R11, RZ, RZ, R59 ;  /* 0x000000ffff0b7224 */ /* 0x000fe200078e003b */
[----:B-1----:R-:W-:Y:S02]  /*2190*/  SHF.R.U32.HI R10, RZ, 0x2, R9 ;  /* 0x00000002ff0a7819 */ /* 0x002fe40000011609 */
[----:B------:R-:W-:-:S05]  /*21a0*/  LOP3.LUT R9, R9, 0x3, RZ, 0xc0, !PT ;  /* 0x0000000309097812 */ /* 0x000fca00078ec0ff */
[----:B------:R-:W-:Y:S02]  /*21b0*/  IMAD R9, R10, 0x8, R9 ;  /* 0x000000080a097824 */ /* 0x000fe400078e0209 */
[----:B------:R-:W-:Y:S02]  /*21c0*/  IMAD.SHL.U32 R10, R59, 0x2, RZ ;  /* 0x000000023b0a7824 */ /* 0x000fe400078e00ff */
[----:B------:R-:W-:-:S03]  /*21d0*/  IMAD.U32 R36, R9, 0x8, R44 ;  /* 0x0000000809247824 */ /* 0x000fc600078e002c */
[----:B------:R-:W-:Y:S02]  /*21e0*/  LOP3.LUT R38, R61, R10, RZ, 0xfc, !PT ;  /* 0x0000000a3d267212 */ /* 0x000fe400078efcff */
[----:B------:R1:W-:Y:S01]  /*21f0*/  STS.64 [R36], R32 ;  /* 0x0000002024007388 */ /* 0x0003e20000000a00 */
[--C-:B------:R-:W-:Y:S02]  /*2200*/  IADD3 R10, PT, PT, R40, 0x100, R23.reuse ;  /* 0x00000100280a7810 */ /* 0x100fe40007ffe017 */
[----:B------:R-:W-:Y:S01]  /*2210*/  IADD3 R9, PT, PT, R38, 0x80, R23 ;  /* 0x0000008026097810 */ /* 0x000fe20007ffe017 */
[----:B------:R1:W-:Y:S04]  /*2220*/  STS.64 [R36+0x200], R34 ;  /* 0x0002002224007388 */ /* 0x0003e80000000a00 */
[----:B------:R1:W-:Y:S04]  /*2230*/  STS.64 [R36+0x20], R28 ;  /* 0x0000201c24007388 */ /* 0x0003e80000000a00 */
[----:B------:R1:W-:Y:S01]  /*2240*/  STS.64 [R36+0x220], R30 ;  /* 0x0002201e24007388 */ /* 0x0003e20000000a00 */
[----:B------:R-:W-:Y:S01]  /*2250*/  NOP ;  /* 0x0000000000007918 */ /* 0x000fe20000000000 */
.L_x_30:
        /* <DEDUP_REMOVED lines=14> */
[----:B------:R1:W2:Y:S02]  /*2340*/  LDS R28, [R10+0x80] ;  /* 0x000080000a1c7984 */ /* 0x0002a40000000800 */
[----:B-1----:R-:W-:Y:S01]  /*2350*/  VIADD R10, R10, 0x200 ;  /* 0x000002000a0a7836 */ /* 0x002fe20000000000 */
[----:B--2---:R-:W-:-:S05]  /*2360*/  F2FP.F16.F32.PACK_AB R28, RZ, R28 ;  /* 0x0000001cff1c723e */ /* 0x004fca00000000ff */
[----:B------:R1:W-:Y:S02]  /*2370*/  STS.U16 [R9+0x40], R28 ;  /* 0x0000401c09007388 */ /* 0x0003e40000000400 */
[----:B-1----:R-:W-:Y:S01]  /*2380*/  VIADD R9, R9, 0x100 ;  /* 0x0000010009097836 */ /* 0x002fe20000000000 */
[----:B------:R-:W-:Y:S06]  /*2390*/  @!P0 BRA `(.L_x_30) ;  /* 0xfffffffc00b08947 */ /* 0x000fec000383ffff */
[----:B------:R-:W-:Y:S05]  /*23a0*/  BSYNC.RECONVERGENT B1 ;  /* 0x0000000000017941 */ /* 0x000fea0003800200 */
.L_x_29:
[----:B------:R-:W-:Y:S01]  /*23b0*/  ISETP.GT.AND P0, PT, R0, 0xfff, PT ;  /* 0x00000fff0000780c */ /* 0x000fe20003f04270 */
[----:B------:R-:W-:-:S12]  /*23c0*/  NOP ;  /* 0x0000000000007918 */ /* 0x000fd80000000000 */
[----:B------:R-:W-:Y:S05]  /*23d0*/  @P0 BRA `(.L_x_28) ;  /* 0x0000000400140947 */ /* 0x000fea0003800000 */
[----:B------:R-:W-:Y:S01]  /*23e0*/  IMAD.IADD R8, R45, 0x1, R8 ;  /* 0x000000012d087824 */ /* 0x000fe200078e0208 */
[----:B------:R-:W-:-:S03]  /*23f0*/  ISETP.EQ.AND P1, PT, RZ, UR4, PT ;  /* 0x00000004ff007c0c */ /* 0x000fc6000bf22270 */
[----:B------:R-:W-:-:S05]  /*2400*/  VIADD R9, R8, 0x8 ;  /* 0x0000000808097836 */ /* 0x000fca0000000000 */
[----:B------:R-:W-:-:S13]  /*2410*/  ISETP.GT.AND P0, PT, R9, UR5, PT ;  /* 0x0000000509007c0c */ /* 0x000fda000bf04270 */
[----:B------:R-:W-:Y:S05]  /*2420*/  @!P0 BRA P1, `(.L_x_31) ;  /* 0x0000000000c48947 */ /* 0x000fea0000800000 */
[C---:B------:R-:W-:Y:S01]  /*2430*/  VIADD R9, R8.reuse, 0x1 ;  /* 0x0000000108097836 */ /* 0x040fe20000000000 */
[C---:B------:R-:W-:Y:S01]  /*2440*/  ISETP.GE.AND P0, PT, R8.reuse, UR5, PT ;  /* 0x0000000508007c0c */ /* 0x040fe2000bf06270 */
[C---:B------:R-:W-:Y:S02]  /*2450*/  VIADD R29, R8.reuse, 0x3 ;  /* 0x00000003081d7836 */ /* 0x040fe40000000000 */
[C---:B------:R-:W-:Y:S01]  /*2460*/  VIADD R30, R8.reuse, 0x4 ;  /* 0x00000004081e7836 */ /* 0x040fe20000000000 */
[----:B------:R-:W-:Y:S01]  /*2470*/  ISETP.GE.AND P1, PT, R9, UR5, PT ;  /* 0x0000000509007c0c */ /* 0x000fe2000bf26270 */
[C---:B------:R-:W-:Y:S01]  /*2480*/  VIADD R9, R8.reuse, 0x2 ;  /* 0x0000000208097836 */ /* 0x040fe20000000000 */
[----:B------:R-:W-:Y:S01]  /*2490*/  ISETP.GE.AND P3, PT, R29, UR5, PT ;  /* 0x000000051d007c0c */ /* 0x000fe2000bf66270 */
[----:B------:R-:W-:Y:S01]  /*24a0*/  VIADD R11, R8, 0x5 ;  /* 0x00000005080b7836 */ /* 0x000fe20000000000 */
[----:B------:R-:W-:Y:S01]  /*24b0*/  ISETP.GE.AND P4, PT, R30, UR5, PT ;  /* 0x000000051e007c0c */ /* 0x000fe2000bf86270 */
[C---:B------:R-:W-:Y:S01]  /*24c0*/  VIADD R28, R8.reuse, 0x6 ;  /* 0x00000006081c7836 */ /* 0x040fe20000000000 */
[----:B------:R-:W-:Y:S01]  /*24d0*/  ISETP.GE.AND P2, PT, R9, UR5, PT ;  /* 0x0000000509007c0c */ /* 0x000fe2000bf46270 */
[----:B------:R-:W-:Y:S01]  /*24e0*/  VIADD R8, R8, 0x7 ;  /* 0x0000000708087836 */ /* 0x000fe20000000000 */
[----:B------:R-:W-:Y:S01]  /*24f0*/  ISETP.GE.AND P5, PT, R11, UR5, PT ;  /* 0x000000050b007c0c */ /* 0x000fe2000bfa6270 */
[----:B------:R-:W1:Y:S01]  /*2500*/  @!P0 LDS.U16 R9, [R22] ;  /* 0x0000000016098984 */ /* 0x000e620000000400 */
[----:B------:R-:W-:-:S03]  /*2510*/  ISETP.GE.AND P6, PT, R28, UR5, PT ;  /* 0x000000051c007c0c */ /* 0x000fc6000bfc6270 */
[----:B------:R-:W2:Y:S04]  /*2520*/  @!P1 LDS.U16 R10, [R22+0x2] ;  /* 0x00000200160a9984 */ /* 0x000ea80000000400 */
[----:B------:R-:W3:Y:S04]  /*2530*/  @!P3 LDS.U16 R28, [R22+0x6] ;  /* 0x00000600161cb984 */ /* 0x000ee80000000400 */
[----:B------:R-:W4:Y:S04]  /*2540*/  @!P2 LDS.U16 R11, [R22+0x4] ;  /* 0x00000400160ba984 */ /* 0x000f280000000400 */
[----:B------:R-:W5:Y:S04]  /*2550*/  @!P4 LDS.U16 R29, [R22+0x8] ;  /* 0x00000800161dc984 */ /* 0x000f680000000400 */
[----:B------:R-:W5:Y:S04]  /*2560*/  @!P5 LDS.U16 R30, [R22+0xa] ;  /* 0x00000a00161ed984 */ /* 0x000f680000000400 */
[----:B------:R-:W5:Y:S01]  /*2570*/  @!P6 LDS.U16 R31, [R22+0xc] ;  /* 0x00000c00161fe984 */ /* 0x000f620000000400 */
[----:B-1----:R-:W-:-:S02]  /*2580*/  @!P0 HADD2.F32 R9, -RZ, R9.H0_H0 ;  /* 0x20000009ff098230 */ /* 0x002fc40000004100 */
[----:B--2---:R-:W-:-:S03]  /*2590*/  @!P1 HADD2.F32 R10, -RZ, R10.H0_H0 ;  /* 0x2000000aff0a9230 */ /* 0x004fc60000004100 */
[----:B------:R-:W-:Y:S01]  /*25a0*/  @!P0 F2FP.F16.F32.PACK_AB R9, RZ, R9 ;  /* 0x00000009ff09823e */ /* 0x000fe200000000ff */
[----:B---3--:R-:W-:Y:S01]  /*25b0*/  @!P3 HADD2.F32 R28, -RZ, R28.H0_H0 ;  /* 0x2000001cff1cb230 */ /* 0x008fe20000004100 */
[----:B------:R-:W-:-:S03]  /*25c0*/  @!P1 F2FP.F16.F32.PACK_AB R10, RZ, R10 ;  /* 0x0000000aff0a923e */ /* 0x000fc600000000ff */
[----:B------:R2:W-:Y:S01]  /*25d0*/  @!P0 STG.E.U16 desc[UR6][R2.64+0x20], R9 ;  /* 0x0000200902008986 */ /* 0x0005e2000c101506 */
[----:B------:R-:W-:Y:S01]  /*25e0*/  ISETP.GE.AND P0, PT, R8, UR5, PT ;  /* 0x0000000508007c0c */ /* 0x000fe2000bf06270 */
[----:B----4-:R-:W-:Y:S01]  /*25f0*/  @!P2 HADD2.F32 R11, -RZ, R11.H0_H0 ;  /* 0x2000000bff0ba230 */ /* 0x010fe20000004100 */
[----:B------:R-:W-:Y:S01]  /*2600*/  @!P3 F2FP.F16.F32.PACK_AB R28, RZ, R28 ;  /* 0x0000001cff1cb23e */ /* 0x000fe200000000ff */
[----:B------:R2:W-:Y:S01]  /*2610*/  @!P1 STG.E.U16 desc[UR6][R2.64+0x22], R10 ;  /* 0x0000220a02009986 */ /* 0x0005e2000c101506 */
[----:B-----5:R-:W-:Y:S02]  /*2620*/  @!P4 HADD2.F32 R29, -RZ, R29.H0_H0 ;  /* 0x2000001dff1dc230 */ /* 0x020fe40000004100 */
[----:B------:R-:W-:Y:S01]  /*2630*/  @!P2 F2FP.F16.F32.PACK_AB R11, RZ, R11 ;  /* 0x0000000bff0ba23e */ /* 0x000fe200000000ff */
[----:B------:R2:W-:Y:S01]  /*2640*/  @!P3 STG.E.U16 desc[UR6][R2.64+0x26], R28 ;  /* 0x0000261c0200b986 */ /* 0x0005e2000c101506 */
[----:B------:R-:W-:Y:S01]  /*2650*/  @!P5 HADD2.F32 R30, -RZ, R30.H0_H0 ;  /* 0x2000001eff1ed230 */ /* 0x000fe20000004100 */
[----:B------:R-:W-:-:S02]  /*2660*/  @!P4 F2FP.F16.F32.PACK_AB R29, RZ, R29 ;  /* 0x0000001dff1dc23e */ /* 0x000fc400000000ff */
[----:B------:R2:W-:Y:S01]  /*2670*/  @!P2 STG.E.U16 desc[UR6][R2.64+0x24], R11 ;  /* 0x0000240b0200a986 */ /* 0x0005e2000c101506 */
[----:B------:R-:W-:Y:S01]  /*2680*/  @!P6 HADD2.F32 R31, -RZ, R31.H0_H0 ;  /* 0x2000001fff1fe230 */ /* 0x000fe20000004100 */
[----:B------:R-:W-:Y:S02]  /*2690*/  @!P5 F2FP.F16.F32.PACK_AB R30, RZ, R30 ;  /* 0x0000001eff1ed23e */ /* 0x000fe400000000ff */
[----:B------:R2:W-:Y:S02]  /*26a0*/  @!P4 STG.E.U16 desc[UR6][R2.64+0x28], R29 ;  /* 0x0000281d0200c986 */ /* 0x0005e4000c101506 */
[----:B------:R-:W-:Y:S02]  /*26b0*/  @!P6 F2FP.F16.F32.PACK_AB R31, RZ, R31 ;  /* 0x0000001fff1fe23e */ /* 0x000fe400000000ff */
[----:B------:R2:W-:Y:S04]  /*26c0*/  @!P5 STG.E.U16 desc[UR6][R2.64+0x2a], R30 ;  /* 0x00002a1e0200d986 */ /* 0x0005e8000c101506 */
[----:B------:R2:W-:Y:S01]  /*26d0*/  @!P6 STG.E.U16 desc[UR6][R2.64+0x2c], R31 ;  /* 0x00002c1f0200e986 */ /* 0x0005e2000c101506 */
[----:B------:R-:W-:Y:S05]  /*26e0*/  @P0 BRA `(.L_x_28) ;  /* 0x0000000000500947 */ /* 0x000fea0003800000 */
[----:B------:R-:W1:Y:S02]  /*26f0*/  LDS.U16 R8, [R22+0xe] ;  /* 0x00000e0016087984 */ /* 0x000e640000000400 */
[----:B-1----:R-:W-:-:S05]  /*2700*/  HADD2.F32 R8, -RZ, R8.H0_H0 ;  /* 0x20000008ff087230 */ /* 0x002fca0000004100 */
[----:B------:R-:W-:-:S05]  /*2710*/  F2FP.F16.F32.PACK_AB R8, RZ, R8 ;  /* 0x00000008ff08723e */ /* 0x000fca00000000ff */
[----:B------:R3:W-:Y:S01]  /*2720*/  STG.E.U16 desc[UR6][R2.64+0x2e], R8 ;  /* 0x00002e0802007986 */ /* 0x0007e2000c101506 */
[----:B------:R-:W-:Y:S05]  /*2730*/  BRA `(.L_x_28) ;  /* 0x00000000003c7947 */ /* 0x000fea0003800000 */
.L_x_31:
[----:B------:R-:W1:Y:S02]  /*2740*/  LDS.128 R8, [R22] ;  /* 0x0000000016087984 */ /* 0x000e640000000c00 */
[----:B-1----:R-:W-:Y:S02]  /*2750*/  HADD2.F32 R30, -RZ, R9.H0_H0 ;  /* 0x20000009ff1e7230 */ /* 0x002fe40000004100 */
[----:B------:R-:W-:Y:S02]  /*2760*/  HADD2.F32 R31, -RZ, R10.H0_H0 ;  /* 0x2000000aff1f7230 */ /* 0x000fe40000004100 */
[----:B------:R-:W-:Y:S02]  /*2770*/  HADD2.F32 R32, -RZ, R11.H0_H0 ;  /* 0x2000000bff207230 */ /* 0x000fe40000004100 */
[--C-:B------:R-:W-:Y:S02]  /*2780*/  HADD2.F32 R28, -RZ, R8.reuse.H0_H0 ;  /* 0x20000008ff1c7230 */ /* 0x100fe40000004100 */
[----:B------:R-:W-:-:S02]  /*2790*/  HADD2.F32 R29, -RZ, R8.H1_H1 ;  /* 0x30000008ff1d7230 */ /* 0x000fc40000004100 */
[----:B------:R-:W-:Y:S02]  /*27a0*/  HADD2.F32 R9, -RZ, R9.H1_H1 ;  /* 0x30000009ff097230 */ /* 0x000fe40000004100 */
[----:B------:R-:W-:Y:S01]  /*27b0*/  HADD2.F32 R10, -RZ, R10.H1_H1 ;  /* 0x3000000aff0a7230 */ /* 0x000fe20000004100 */
[----:B------:R-:W-:Y:S01]  /*27c0*/  F2FP.F16.F32.PACK_AB R8, R29, R28 ;  /* 0x0000001c1d08723e */ /* 0x000fe200000000ff */
[----:B------:R-:W-:Y:S01]  /*27d0*/  HADD2.F32 R11, -RZ, R11.H1_H1 ;  /* 0x3000000bff0b7230 */ /* 0x000fe20000004100 */
[----:B------:R-:W-:Y:S02]  /*27e0*/  F2FP.F16.F32.PACK_AB R9, R9, R30 ;  /* 0x0000001e0909723e */ /* 0x000fe400000000ff */
[----:B------:R-:W-:Y:S02]  /*27f0*/  F2FP.F16.F32.PACK_AB R10, R10, R31 ;  /* 0x0000001f0a0a723e */ /* 0x000fe400000000ff */
[----:B------:R-:W-:-:S05]  /*2800*/  F2FP.F16.F32.PACK_AB R11, R11, R32 ;  /* 0x000000200b0b723e */ /* 0x000fca00000000ff */
[----:B------:R1:W-:Y:S04]  /*2810*/  STS.128 [R22], R8 ;  /* 0x0000000816007388 */ /* 0x0003e80000000c00 */
[----:B------:R1:W-:Y:S02]  /*2820*/  STG.E.128 desc[UR6][R2.64+0x20], R8 ;  /* 0x0000200802007986 */ /* 0x0003e4000c101d06 */
.L_x_28:
[----:B------:R-:W-:Y:S05]  /*2830*/  BSYNC B0 ;  /* 0x0000000000007941 */ /* 0x000fea0003800000 */
.L_x_27:
[----:B-1-3--:R-:W-:Y:S01]  /*2840*/  VIADD R8, R60, 0x20 ;  /* 0x000000203c087836 */ /* 0x00afe20000000000 */
[----:B------:R-:W-:Y:S04]  /*2850*/  BSSY B0, `(.L_x_32) ;  /* 0x0000073000007945 */ /* 0x000fe80003800000 */
[----:B------:R-:W-:-:S04]  /*2860*/  ISETP.GE.AND P0, PT, R8, UR5, PT ;  /* 0x0000000508007c0c */ /* 0x000fc8000bf06270 */
[----:B------:R-:W-:-:S13]  /*2870*/  ISETP.GT.OR P0, PT, R21, 0xfff, P0 ;  /* 0x00000fff1500780c */ /* 0x000fda0000704670 */
[----:B------:R-:W-:Y:S05]  /*2880*/  @P0 BRA `(.L_x_33) ;  /* 0x0000000400bc0947 */ /* 0x000fea0003800000 */
[----:B--2---:R-:W1:Y:S01]  /*2890*/  S2R R9, SR_LANEID ;  /* 0x0000000000097919 */ /* 0x004e620000000000 */
        /* <DEDUP_REMOVED lines=17> */
.L_x_35:
        /* <DEDUP_REMOVED lines=21> */
.L_x_34:
        /* <DEDUP_REMOVED lines=57> */
.L_x_36:
        /* <DEDUP_REMOVED lines=15> */
.L_x_33:
[----:B------:R-:W-:Y:S05]  /*2f80*/  BSYNC B0 ;  /* 0x0000000000007941 */ /* 0x000fea0003800000 */
.L_x_32:
[----:B------:R-:W-:-:S05]  /*2f90*/  VIADD R60, R60, 0x30 ;  /* 0x000000303c3c7836 */ /* 0x000fca0000000000 */
[----:B------:R-:W-:-:S04]  /*2fa0*/  ISETP.GE.AND P0, PT, R60, UR5, PT ;  /* 0x000000053c007c0c */ /* 0x000fc8000bf06270 */
[----:B------:R-:W-:-:S13]  /*2fb0*/  ISETP.GT.OR P0, PT, R21, 0xfff, P0 ;  /* 0x00000fff1500780c */ /* 0x000fda0000704670 */
[----:B------:R-:W-:Y:S05]  /*2fc0*/  @P0 EXIT ;  /* 0x000000000000094d */ /* 0x000fea0003800000 */
[----:B-1--4-:R-:W2:Y:S01]  /*2fd0*/  S2R R8, SR_LANEID ;  /* 0x0000000000087919 */ /* 0x012ea20000000000 */
[----:B------:R-:W-:Y:S01]  /*2fe0*/  IMAD R20, R59, 0x4, R20 ;  /* 0x000000043b147824 */ /* 0x000fe200078e0214 */
[----:B------:R-:W-:Y:S05]  /*2ff0*/  WARPSYNC.ALL ;  /* 0x0000000000007948 */ /* 0x000fea0003800000 */
[----:B------:R-:W-:Y:S01]  /*3000*/  BSSY.RECONVERGENT B0, `(.L_x_37) ;  /* 0x0000022000007945 */ /* 0x000fe20003800200 */
[----:B--23--:R-:W-:Y:S02]  /*3010*/  SHF.R.U32.HI R9, RZ, 0x2, R8 ;  /* 0x00000002ff097819 */ /* 0x00cfe40000011608 */
        /* <DEDUP_REMOVED lines=12> */
.L_x_38:
        /* <DEDUP_REMOVED lines=21> */
.L_x_37:
[----:B------:R-:W-:Y:S01]  /*3230*/  ISETP.GT.AND P0, PT, R0, 0xfff, PT ;  /* 0x00000fff0000780c */ /* 0x000fe20003f04270 */
[----:B------:R-:W-:Y:S01]  /*3240*/  NOP ;  /* 0x0000000000007918 */ /* 0x000fe20000000000 */
[----:B------:R-:W-:-:S11]  /*3250*/  IMAD.IADD R45, R45, 0x1, R60 ;  /* 0x000000012d2d7824 */ /* 0x000fd600078e023c */
[----:B------:R-:W-:Y:S05]  /*3260*/  @P0 EXIT ;  /* 0x000000000000094d */ /* 0x000fea0003800000 */
[----:B------:R-:W-:Y:S01]  /*3270*/  VIADD R0, R45, 0x8 ;  /* 0x000000082d007836 */ /* 0x000fe20000000000 */
[----:B------:R-:W-:-:S04]  /*3280*/  ISETP.EQ.AND P1, PT, RZ, UR4, PT ;  /* 0x00000004ff007c0c */ /* 0x000fc8000bf22270 */
[----:B------:R-:W-:-:S13]  /*3290*/  ISETP.GT.AND P0, PT, R0, UR5, PT ;  /* 0x0000000500007c0c */ /* 0x000fda000bf04270 */
[----:B------:R-:W-:Y:S05]  /*32a0*/  @!P0 BRA P1, `(.L_x_39) ;  /* 0x0000000000c48947 */ /* 0x000fea0000800000 */
[C---:B------:R-:W-:Y:S01]  /*32b0*/  ISETP.GE.AND P0, PT, R45.reuse, UR5, PT ;  /* 0x000000052d007c0c */ /* 0x040fe2000bf06270 */
[C---:B------:R-:W-:Y:S02]  /*32c0*/  VIADD R0, R45.reuse, 0x1 ;  /* 0x000000012d007836 */ /* 0x040fe40000000000 */
[C---:B------:R-:W-:Y:S02]  /*32d0*/  VIADD R7, R45.reuse, 0x3 ;  /* 0x000000032d077836 */ /* 0x040fe40000000000 */
[C---:B------:R-:W-:Y:S01]  /*32e0*/  VIADD R8, R45.reuse, 0x4 ;  /* 0x000000042d087836 */ /* 0x040fe20000000000 */
[----:B------:R-:W-:Y:S01]  /*32f0*/  ISETP.GE.AND P1, PT, R0, UR5, PT ;  /* 0x0000000500007c0c */ /* 0x000fe2000bf26270 */
[----:B------:R-:W-:Y:S01]  /*3300*/  VIADD R0, R45, 0x2 ;  /* 0x000000022d007836 */ /* 0x000fe20000000000 */
[----:B------:R-:W-:Y:S01]  /*3310*/  ISETP.GE.AND P3, PT, R7, UR5, PT ;  /* 0x0000000507007c0c */ /* 0x000fe2000bf66270 */
[C---:B------:R-:W-:Y:S01]  /*3320*/  VIADD R5, R45.reuse, 0x5 ;  /* 0x000000052d057836 */ /* 0x040fe20000000000 */
[----:B------:R-:W-:Y:S01]  /*3330*/  ISETP.GE.AND P4, PT, R8, UR5, PT ;  /* 0x0000000508007c0c */ /* 0x000fe2000bf86270 */
[C---:B------:R-:W-:Y:S01]  /*3340*/  VIADD R6, R45.reuse, 0x6 ;  /* 0x000000062d067836 */ /* 0x040fe20000000000 */
[----:B------:R-:W-:Y:S01]  /*3350*/  ISETP.GE.AND P2, PT, R0, UR5, PT ;  /* 0x0000000500007c0c */ /* 0x000fe2000bf46270 */
[----:B------:R-:W-:Y:S01]  /*3360*/  VIADD R45, R45, 0x7 ;  /* 0x000000072d2d7836 */ /* 0x000fe20000000000 */
[----:B------:R-:W1:Y:S01]  /*3370*/  @!P0 LDS.U16 R0, [R22] ;  /* 0x0000000016008984 */ /* 0x000e620000000400 */
[----:B------:R-:W-:-:S02]  /*3380*/  ISETP.GE.AND P5, PT, R5, UR5, PT ;  /* 0x0000000505007c0c */ /* 0x000fc4000bfa6270 */
[----:B------:R-:W-:Y:S02]  /*3390*/  ISETP.GE.AND P6, PT, R6, UR5, PT ;  /* 0x0000000506007c0c */ /* 0x000fe4000bfc6270 */
[----:B------:R-:W2:Y:S04]  /*33a0*/  @!P1 LDS.U16 R4, [R22+0x2] ;  /* 0x0000020016049984 */ /* 0x000ea80000000400 */
[----:B------:R-:W3:Y:S04]  /*33b0*/  @!P3 LDS.U16 R6, [R22+0x6] ;  /* 0x000006001606b984 */ /* 0x000ee80000000400 */
[----:B------:R-:W4:Y:S04]  /*33c0*/  @!P2 LDS.U16 R5, [R22+0x4] ;  /* 0x000004001605a984 */ /* 0x000f280000000400 */
[----:B------:R-:W5:Y:S04]  /*33d0*/  @!P4 LDS.U16 R7, [R22+0x8] ;  /* 0x000008001607c984 */ /* 0x000f680000000400 */
[----:B------:R-:W5:Y:S04]  /*33e0*/  @!P5 LDS.U16 R8, [R22+0xa] ;  /* 0x00000a001608d984 */ /* 0x000f680000000400 */
[----:B------:R-:W5:Y:S01]  /*33f0*/  @!P6 LDS.U16 R9, [R22+0xc] ;  /* 0x00000c001609e984 */ /* 0x000f620000000400 */
[----:B-1----:R-:W-:-:S05]  /*3400*/  @!P0 HADD2.F32 R0, -RZ, R0.H0_H0 ;  /* 0x20000000ff008230 */ /* 0x002fca0000004100 */
[----:B------:R-:W-:Y:S01]  /*3410*/  @!P0 F2FP.F16.F32.PACK_AB R0, RZ, R0 ;  /* 0x00000000ff00823e */ /* 0x000fe200000000ff */
[----:B--2---:R-:W-:Y:S02]  /*3420*/  @!P1 HADD2.F32 R4, -RZ, R4.H0_H0 ;  /* 0x20000004ff049230 */ /* 0x004fe40000004100 */
[----:B---3--:R-:W-:Y:S02]  /*3430*/  @!P3 HADD2.F32 R6, -RZ, R6.H0_H0 ;  /* 0x20000006ff06b230 */ /* 0x008fe40000004100 */
[----:B------:R1:W-:Y:S01]  /*3440*/  @!P0 STG.E.U16 desc[UR6][R2.64+0x60], R0 ;  /* 0x0000600002008986 */ /* 0x0003e2000c101506 */
[----:B------:R-:W-:Y:S01]  /*3450*/  ISETP.GE.AND P0, PT, R45, UR5, PT ;  /* 0x000000052d007c0c */ /* 0x000fe2000bf06270 */
[----:B----4-:R-:W-:Y:S01]  /*3460*/  @!P2 HADD2.F32 R5, -RZ, R5.H0_H0 ;  /* 0x20000005ff05a230 */ /* 0x010fe20000004100 */
[----:B------:R-:W-:Y:S02]  /*3470*/  @!P1 F2FP.F16.F32.PACK_AB R4, RZ, R4 ;  /* 0x00000004ff04923e */ /* 0x000fe400000000ff */
[----:B------:R-:W-:Y:S01]  /*3480*/  @!P3 F2FP.F16.F32.PACK_AB R6, RZ, R6 ;  /* 0x00000006ff06b23e */ /* 0x000fe200000000ff */
[----:B-----5:R-:W-:Y:S01]  /*3490*/  @!P4 HADD2.F32 R7, -RZ, R7.H0_H0 ;  /* 0x20000007ff07c230 */ /* 0x020fe20000004100 */
[----:B------:R-:W-:Y:S01]  /*34a0*/  @!P2 F2FP.F16.F32.PACK_AB R5, RZ, R5 ;  /* 0x00000005ff05a23e */ /* 0x000fe200000000ff */
[----:B------:R1:W-:Y:S01]  /*34b0*/  @!P1 STG.E.U16 desc[UR6][R2.64+0x62], R4 ;  /* 0x0000620402009986 */ /* 0x0003e2000c101506 */
[----:B------:R-:W-:-:S02]  /*34c0*/  @!P5 HADD2.F32 R8, -RZ, R8.H0_H0 ;  /* 0x20000008ff08d230 */ /* 0x000fc40000004100 */
[----:B------:R-:W-:Y:S01]  /*34d0*/  @!P4 F2FP.F16.F32.PACK_AB R7, RZ, R7 ;  /* 0x00000007ff07c23e */ /* 0x000fe200000000ff */
[----:B------:R1:W-:Y:S01]  /*34e0*/  @!P2 STG.E.U16 desc[UR6][R2.64+0x64], R5 ;  /* 0x000064050200a986 */ /* 0x0003e2000c101506 */
[----:B------:R-:W-:Y:S01]  /*34f0*/  @!P6 HADD2.F32 R9, -RZ, R9.H0_H0 ;  /* 0x20000009ff09e230 */ /* 0x000fe20000004100 */
[----:B------:R-:W-:Y:S02]  /*3500*/  @!P5 F2FP.F16.F32.PACK_AB R8, RZ, R8 ;  /* 0x00000008ff08d23e */ /* 0x000fe400000000ff */
[----:B------:R1:W-:Y:S02]  /*3510*/  @!P3 STG.E.U16 desc[UR6][R2.64+0x66], R6 ;  /* 0x000066060200b986 */ /* 0x0003e4000c101506 */
[----:B------:R-:W-:Y:S02]  /*3520*/  @!P6 F2FP.F16.F32.PACK_AB R9, RZ, R9 ;  /* 0x00000009ff09e23e */ /* 0x000fe400000000ff */
[----:B------:R1:W-:Y:S04]  /*3530*/  @!P4 STG.E.U16 desc[UR6][R2.64+0x68], R7 ;  /* 0x000068070200c986 */ /* 0x0003e8000c101506 */
[----:B------:R1:W-:Y:S04]  /*3540*/  @!P5 STG.E.U16 desc[UR6][R2.64+0x6a], R8 ;  /* 0x00006a080200d986 */ /* 0x0003e8000c101506 */
[----:B------:R1:W-:Y:S01]  /*3550*/  @!P6 STG.E.U16 desc[UR6][R2.64+0x6c], R9 ;  /* 0x00006c090200e986 */ /* 0x0003e2000c101506 */
[----:B------:R-:W-:Y:S05]  /*3560*/  @P0 EXIT ;  /* 0x000000000000094d */ /* 0x000fea0003800000 */
[----:B------:R-:W1:Y:S02]  /*3570*/  LDS.U16 R22, [R22+0xe] ;  /* 0x00000e0016167984 */ /* 0x000e640000000400 */
[----:B-1----:R-:W-:-:S05]  /*3580*/  HADD2.F32 R0, -RZ, R22.H0_H0 ;  /* 0x20000016ff007230 */ /* 0x002fca0000004100 */
[----:B------:R-:W-:-:S05]  /*3590*/  F2FP.F16.F32.PACK_AB R0, RZ, R0 ;  /* 0x00000000ff00723e */ /* 0x000fca00000000ff */
[----:B------:R-:W-:Y:S01]  /*35a0*/  STG.E.U16 desc[UR6][R2.64+0x6e], R0 ;  /* 0x00006e0002007986 */ /* 0x000fe2000c101506 */
[----:B------:R-:W-:Y:S05]  /*35b0*/  EXIT ;  /* 0x000000000000794d */ /* 0x000fea0003800000 */
.L_x_39:
[----:B------:R-:W1:Y:S02]  /*35c0*/  LDS.128 R4, [R22] ;  /* 0x0000000016047984 */ /* 0x000e640000000c00 */
[--C-:B-1----:R-:W-:Y:S02]  /*35d0*/  HADD2.F32 R0, -RZ, R4.reuse.H0_H0 ;  /* 0x20000004ff007230 */ /* 0x102fe40000004100 */
[----:B------:R-:W-:Y:S02]  /*35e0*/  HADD2.F32 R9, -RZ, R4.H1_H1 ;  /* 0x30000004ff097230 */ /* 0x000fe40000004100 */
[--C-:B------:R-:W-:Y:S02]  /*35f0*/  HADD2.F32 R8, -RZ, R6.reuse.H0_H0 ;  /* 0x20000006ff087230 */ /* 0x100fe40000004100 */
[----:B------:R-:W-:Y:S01]  /*3600*/  HADD2.F32 R11, -RZ, R6.H1_H1 ;  /* 0x30000006ff0b7230 */ /* 0x000fe20000004100 */
[----:B------:R-:W-:Y:S01]  /*3610*/  F2FP.F16.F32.PACK_AB R12, R9, R0 ;  /* 0x00000000090c723e */ /* 0x000fe200000000ff */
[----:B------:R-:W-:-:S02]  /*3620*/  HADD2.F32 R4, -RZ, R5.H0_H0 ;  /* 0x20000005ff047230 */ /* 0x000fc40000004100 */
[----:B------:R-:W-:Y:S01]  /*3630*/  HADD2.F32 R6, -RZ, R7.H0_H0 ;  /* 0x20000007ff067230 */ /* 0x000fe20000004100 */
[----:B------:R-:W-:Y:S01]  /*3640*/  F2FP.F16.F32.PACK_AB R14, R11, R8 ;  /* 0x000000080b0e723e */ /* 0x000fe200000000ff */
[----:B------:R-:W-:Y:S02]  /*3650*/  HADD2.F32 R5, -RZ, R5.H1_H1 ;  /* 0x30000005ff057230 */ /* 0x000fe40000004100 */
[----:B------:R-:W-:-:S03]  /*3660*/  HADD2.F32 R7, -RZ, R7.H1_H1 ;  /* 0x30000007ff077230 */ /* 0x000fc60000004100 */
[----:B------:R-:W-:Y:S02]  /*3670*/  F2FP.F16.F32.PACK_AB R13, R5, R4 ;  /* 0x00000004050d723e */ /* 0x000fe400000000ff */
[----:B------:R-:W-:-:S05]  /*3680*/  F2FP.F16.F32.PACK_AB R15, R7, R6 ;  /* 0x00000006070f723e */ /* 0x000fca00000000ff */
[----:B------:R-:W-:Y:S04]  /*3690*/  STG.E.128 desc[UR6][R2.64+0x60], R12 ;  /* 0x0000600c02007986 */ /* 0x000fe8000c101d06 */
[----:B------:R-:W-:Y:S01]  /*36a0*/  STS.128 [R22], R12 ;  /* 0x0000000c16007388 */ /* 0x000fe20000000c00 */
[----:B------:R-:W-:Y:S05]  /*36b0*/  EXIT ;  /* 0x000000000000794d */ /* 0x000fea0003800000 */
.L_x_40:
[----:B------:R-:W-:-:S00]  /*36c0*/  BRA `(.L_x_40) ;  /* 0xfffffffc00fc7947 */ /* 0x000fc0000383ffff */
[----:B------:R-:W-:-:S00]  /*36d0*/  NOP ;  /* 0x0000000000007918 */ /* 0x000fc00000000000 */
        /* <DEDUP_REMOVED lines=10> */
.L_x_41:


//--------------------- .nv.shared.kernel_main    --------------------------
	.section	.nv.shared.kernel_main,"aw",@nobits
	.sectionflags	@""
	.align	16
.nv.shared.kernel_main:
	.zero		2048


//--------------------- .nv.shared.reserved.0     --------------------------
	.section	.nv.shared.reserved.0,"aw",@nobits
	.weak		__nv_reservedSMEM_offset_0_alias
	.size		__nv_reservedSMEM_offset_0_alias, 0, 64
	.other		__nv_reservedSMEM_offset_0_alias,@"STO_CUDA_RESERVED_SHARED STV_DEFAULT"
__nv_reservedSMEM_offset_0_alias:
	.zero		0
	.zero		64


//--------------------- .nv.constant0.kernel_main --------------------------
	.section	.nv.constant0.kernel_main,"a",@progbits
	.sectionflags	@""
	.align	4
.nv.constant0.kernel_main:
	.zero		1000


//--------------------- SYMBOLS --------------------------

	.type		.nv.reservedSmem.offset0,@object
	.size		.nv.reservedSmem.offset0,0x4
	.type		.nv.reservedSmem.cap,@object
	.size		.nv.reservedSmem.cap,0x4
